def matmul_kernel(
    a_ptr,
    b_ptr,
    c_ptr,
    M,
    N,
    K,
    stride_am,
    stride_ak,
    stride_bk,
    stride_bn,
    stride_cm,
    stride_cn,
    BLOCK_M: tl.constexpr,
    BLOCK_N: tl.constexpr,
    BLOCK_K: tl.constexpr,
    GROUP_M: tl.constexpr,
):
    pid = tl.program_id(axis=0)
    num_pid_m = tl.cdiv(M, BLOCK_M)
    num_pid_n = tl.cdiv(N, BLOCK_N)
    num_pid_in_group = GROUP_M * num_pid_n
    group_id = pid // num_pid_in_group
    first_pid_m = group_id * GROUP_M
    group_size_m = min(num_pid_m - first_pid_m, GROUP_M)
    pid_m = first_pid_m + ((pid % num_pid_in_group) % group_size_m)
    pid_n = (pid % num_pid_in_group) // group_size_m

    offs_am = (pid_m * BLOCK_M + tl.arange(0, BLOCK_M)) % M
    offs_bn = (pid_n * BLOCK_N + tl.arange(0, BLOCK_N)) % N
    offs_k = tl.arange(0, BLOCK_K)
    a_ptrs = a_ptr + offs_am[:, None] * stride_am + offs_k[None, :] * stride_ak
    b_ptrs = b_ptr + offs_k[:, None] * stride_bk + offs_bn[None, :] * stride_bn

    acc = tl.zeros((BLOCK_M, BLOCK_N), dtype=tl.float32)
    for kk in range(0, tl.cdiv(K, BLOCK_K)):
        a = tl.load(a_ptrs, mask=offs_k[None, :] < K - kk * BLOCK_K, other=0.0)
        b = tl.load(b_ptrs, mask=offs_k[:, None] < K - kk * BLOCK_K, other=0.0)
        acc = tl.dot(a, b, acc)
        a_ptrs += BLOCK_K * stride_ak
        b_ptrs += BLOCK_K * stride_bk

    c = acc.to(c_ptr.dtype.element_ty)
    offs_cm = pid_m * BLOCK_M + tl.arange(0, BLOCK_M)
    offs_cn = pid_n * BLOCK_N + tl.arange(0, BLOCK_N)
    c_ptrs = c_ptr + offs_cm[:, None] * stride_cm + offs_cn[None, :] * stride_cn
    mask = (offs_cm[:, None] < M) & (offs_cn[None, :] < N)
    tl.store(c_ptrs, c, mask=mask)

# config = {"BLOCK_K": 16, "BLOCK_M": 32, "BLOCK_N": 512, "GROUP_M": 8, "arch": "sm_90", "dtype": "bf16", "num_ctas": 1, "num_stages": 3, "num_warps": 4}
# arch = sm_90


// ===== COMPILED SASS (sm_90a) =====

	.target	sm_90a

	.elftype	@"ET_EXEC"


//--------------------- .note.nv.tkinfo           --------------------------
	.section	.note.nv.tkinfo,"",@"SHT_NOTE"
	.sectionflags	@"SHF_NOTE_NV_TKINFO"
	.tkinfo
        /*0018*/ 	.word	0x00000002
        /*0030*/ 	.string	""
        /*0030*/ 	.string	"ptxas"
        /*0030*/ 	.string	"Cuda compilation tools, release 13.0, V13.0.88"
        /*0030*/ 	.string	"Build cuda_13.0.r13.0/compiler.36424714_0"
        /*0030*/ 	.string	"-v  -suppress-debug-info  -lineinfo  -arch sm_90a "



//--------------------- .note.nv.cuinfo           --------------------------
	.section	.note.nv.cuinfo,"",@"SHT_NOTE"
	.sectionflags	@"SHF_NOTE_NV_CUINFO"
        /*0018*/ 	.short	0x0002
        /*001a*/ 	.short	0x005a
        /*001c*/ 	.short	0x0082
	.zero		2


//--------------------- .nv.info                  --------------------------
	.section	.nv.info,"",@"SHT_CUDA_INFO"
	.align	4


	//----- nvinfo : EIATTR_REGCOUNT
	.align		4
        /*0000*/ 	.byte	0x04, 0x2f
        /*0002*/ 	.short	(.L_1 - .L_0)
	.align		4
.L_0:
        /*0004*/ 	.word	index@(matmul_kernel)
        /*0008*/ 	.word	0x000000ff


	//----- nvinfo : EIATTR_FRAME_SIZE
	.align		4
.L_1:
        /*000c*/ 	.byte	0x04, 0x11
        /*000e*/ 	.short	(.L_3 - .L_2)
	.align		4
.L_2:
        /*0010*/ 	.word	index@(matmul_kernel)
        /*0014*/ 	.word	0x000000f0


	//----- nvinfo : EIATTR_MIN_STACK_SIZE
	.align		4
.L_3:
        /*0018*/ 	.byte	0x04, 0x12
        /*001a*/ 	.short	(.L_5 - .L_4)
	.align		4
.L_4:
        /*001c*/ 	.word	index@(matmul_kernel)
        /*0020*/ 	.word	0x000000f0
.L_5:


//--------------------- .nv.compat                --------------------------
	.section	.nv.compat,"",@"SHT_CUDA_COMPAT_INFO"
	.align	4
        /*0000*/ 	.byte	0x02, 0x09, 0x01, 0x00, 0x02, 0x02, 0x01, 0x00, 0x02, 0x05, 0x05, 0x00, 0x03, 0x07, 0x01, 0x01
        /*0010*/ 	.byte	0x02, 0x03, 0x00, 0x00, 0x02, 0x06, 0x01, 0x00, 0x04, 0x0b, 0x08, 0x00, 0x00, 0x00, 0x00, 0x00
        /*0020*/ 	.byte	0x00, 0x00, 0x00, 0x00


//--------------------- .nv.info.matmul_kernel    --------------------------
	.section	.nv.info.matmul_kernel,"",@"SHT_CUDA_INFO"
	.sectionflags	@""
	.align	4


	//----- nvinfo : EIATTR_CUDA_API_VERSION
	.align		4
        /*0000*/ 	.byte	0x04, 0x37
        /*0002*/ 	.short	(.L_7 - .L_6)
.L_6:
        /*0004*/ 	.word	0x00000082


	//----- nvinfo : EIATTR_KPARAM_INFO
	.align		4
.L_7:
        /*0008*/ 	.byte	0x04, 0x17
        /*000a*/ 	.short	(.L_9 - .L_8)
.L_8:
        /*000c*/ 	.word	0x00000000
        /*0010*/ 	.short	0x000d
        /*0012*/ 	.short	0x0048
        /*0014*/ 	.byte	0x00, 0xf4, 0x21, 0x00


	//----- nvinfo : EIATTR_KPARAM_INFO
	.align		4
.L_9:
        /*0018*/ 	.byte	0x04, 0x17
        /*001a*/ 	.short	(.L_11 - .L_10)
.L_10:
        /*001c*/ 	.word	0x00000000
        /*0020*/ 	.short	0x000c
        /*0022*/ 	.short	0x0040
        /*0024*/ 	.byte	0x00, 0xf4, 0x21, 0x00


	//----- nvinfo : EIATTR_KPARAM_INFO
	.align		4
.L_11:
        /*0028*/ 	.byte	0x04, 0x17
        /*002a*/ 	.short	(.L_13 - .L_12)
.L_12:
        /*002c*/ 	.word	0x00000000
        /*0030*/ 	.short	0x000b
        /*0032*/ 	.short	0x0038
        /*0034*/ 	.byte	0x00, 0xf0, 0x11, 0x00


	//----- nvinfo : EIATTR_KPARAM_INFO
	.align		4
.L_13:
        /*0038*/ 	.byte	0x04, 0x17
        /*003a*/ 	.short	(.L_15 - .L_14)
.L_14:
        /*003c*/ 	.word	0x00000000
        /*0040*/ 	.short	0x000a
        /*0042*/ 	.short	0x0034
        /*0044*/ 	.byte	0x00, 0xf0, 0x11, 0x00


	//----- nvinfo : EIATTR_KPARAM_INFO
	.align		4
.L_15:
        /*0048*/ 	.byte	0x04, 0x17
        /*004a*/ 	.short	(.L_17 - .L_16)
.L_16:
        /*004c*/ 	.word	0x00000000
        /*0050*/ 	.short	0x0009
        /*0052*/ 	.short	0x0030
        /*0054*/ 	.byte	0x00, 0xf0, 0x11, 0x00


	//----- nvinfo : EIATTR_KPARAM_INFO
	.align		4
.L_17:
        /*0058*/ 	.byte	0x04, 0x17
        /*005a*/ 	.short	(.L_19 - .L_18)
.L_18:
        /*005c*/ 	.word	0x00000000
        /*0060*/ 	.short	0x0008
        /*0062*/ 	.short	0x002c
        /*0064*/ 	.byte	0x00, 0xf0, 0x11, 0x00


	//----- nvinfo : EIATTR_KPARAM_INFO
	.align		4
.L_19:
        /*0068*/ 	.byte	0x04, 0x17
        /*006a*/ 	.short	(.L_21 - .L_20)
.L_20:
        /*006c*/ 	.word	0x00000000
        /*0070*/ 	.short	0x0007
        /*0072*/ 	.short	0x0028
        /*0074*/ 	.byte	0x00, 0xf0, 0x11, 0x00


	//----- nvinfo : EIATTR_KPARAM_INFO
	.align		4
.L_21:
        /*0078*/ 	.byte	0x04, 0x17
        /*007a*/ 	.short	(.L_23 - .L_22)
.L_22:
        /*007c*/ 	.word	0x00000000
        /*0080*/ 	.short	0x0006
        /*0082*/ 	.short	0x0024
        /*0084*/ 	.byte	0x00, 0xf0, 0x11, 0x00


	//----- nvinfo : EIATTR_KPARAM_INFO
	.align		4
.L_23:
        /*0088*/ 	.byte	0x04, 0x17
        /*008a*/ 	.short	(.L_25 - .L_24)
.L_24:
        /*008c*/ 	.word	0x00000000
        /*0090*/ 	.short	0x0005
        /*0092*/ 	.short	0x0020
        /*0094*/ 	.byte	0x00, 0xf0, 0x11, 0x00


	//----- nvinfo : EIATTR_KPARAM_INFO
	.align		4
.L_25:
        /*0098*/ 	.byte	0x04, 0x17
        /*009a*/ 	.short	(.L_27 - .L_26)
.L_26:
        /*009c*/ 	.word	0x00000000
        /*00a0*/ 	.short	0x0004
        /*00a2*/ 	.short	0x001c
        /*00a4*/ 	.byte	0x00, 0xf0, 0x11, 0x00


	//----- nvinfo : EIATTR_KPARAM_INFO
	.align		4
.L_27:
        /*00a8*/ 	.byte	0x04, 0x17
        /*00aa*/ 	.short	(.L_29 - .L_28)
.L_28:
        /*00ac*/ 	.word	0x00000000
        /*00b0*/ 	.short	0x0003
        /*00b2*/ 	.short	0x0018
        /*00b4*/ 	.byte	0x00, 0xf0, 0x11, 0x00


	//----- nvinfo : EIATTR_KPARAM_INFO
	.align		4
.L_29:
        /*00b8*/ 	.byte	0x04, 0x17
        /*00ba*/ 	.short	(.L_31 - .L_30)
.L_30:
        /*00bc*/ 	.word	0x00000000
        /*00c0*/ 	.short	0x0002
        /*00c2*/ 	.short	0x0010
        /*00c4*/ 	.byte	0x00, 0xf4, 0x21, 0x00


	//----- nvinfo : EIATTR_KPARAM_INFO
	.align		4
.L_31:
        /*00c8*/ 	.byte	0x04, 0x17
        /*00ca*/ 	.short	(.L_33 - .L_32)
.L_32:
        /*00cc*/ 	.word	0x00000000
        /*00d0*/ 	.short	0x0001
        /*00d2*/ 	.short	0x0008
        /*00d4*/ 	.byte	0x00, 0xf4, 0x21, 0x00


	//----- nvinfo : EIATTR_KPARAM_INFO
	.align		4
.L_33:
        /*00d8*/ 	.byte	0x04, 0x17
        /*00da*/ 	.short	(.L_35 - .L_34)
.L_34:
        /*00dc*/ 	.word	0x00000000
        /*00e0*/ 	.short	0x0000
        /*00e2*/ 	.short	0x0000
        /*00e4*/ 	.byte	0x00, 0xf4, 0x21, 0x00


	//----- nvinfo : EIATTR_SPARSE_MMA_MASK
	.align		4
.L_35:
        /*00e8*/ 	.byte	0x03, 0x50
        /*00ea*/ 	.short	0x0000


	//----- nvinfo : EIATTR_MAXREG_COUNT
	.align		4
        /*00ec*/ 	.byte	0x03, 0x1b
        /*00ee*/ 	.short	0x00ff


	//----- nvinfo : EIATTR_NUM_BARRIERS
	.align		4
        /*00f0*/ 	.byte	0x02, 0x4c
        /*00f2*/ 	.byte	0x01
	.zero		1


	//----- nvinfo : EIATTR_ANNOTATIONS
	.align		4
        /*00f4*/ 	.byte	0x04, 0x55
        /*00f6*/ 	.short	(.L_37 - .L_36)


	//   ....[0]....
.L_36:
        /*00f8*/ 	.word	0x00000001
        /*00fc*/ 	.byte	0x70, 0x05, 0x00, 0x00, 0x01, 0x00, 0x00, 0x00, 0xf0, 0x05, 0x00, 0x00, 0x01, 0x00, 0x00, 0x00
        /* <DEDUP_REMOVED lines=72> */
        /*058c*/ 	.byte	0x60, 0x87, 0x00, 0x00


	//----- nvinfo : EIATTR_MERCURY_ISA_VERSION
	.align		4
.L_37:
        /*0590*/ 	.byte	0x03, 0x5f
        /*0592*/ 	.short	0x0101


	//----- nvinfo : EIATTR_EXIT_INSTR_OFFSETS
	.align		4
        /*0594*/ 	.byte	0x04, 0x1c
        /*0596*/ 	.short	(.L_39 - .L_38)


	//   ....[0]....
.L_38:
        /*0598*/ 	.word	0x0000c9d0


	//   ....[1]....
        /*059c*/ 	.word	0x0000ca00


	//----- nvinfo : EIATTR_REQNTID
	.align		4
.L_39:
        /*05a0*/ 	.byte	0x04, 0x10
        /*05a2*/ 	.short	(.L_41 - .L_40)
.L_40:
        /*05a4*/ 	.word	0x00000080
        /*05a8*/ 	.word	0x00000001
        /*05ac*/ 	.word	0x00000001


	//----- nvinfo : EIATTR_CBANK_PARAM_SIZE
	.align		4
.L_41:
        /*05b0*/ 	.byte	0x03, 0x19
        /*05b2*/ 	.short	0x0050


	//----- nvinfo : EIATTR_PARAM_CBANK
	.align		4
        /*05b4*/ 	.byte	0x04, 0x0a
        /*05b6*/ 	.short	(.L_43 - .L_42)
	.align		4
.L_42:
        /*05b8*/ 	.word	index@(.nv.constant0.matmul_kernel)
        /*05bc*/ 	.short	0x0210
        /*05be*/ 	.short	0x0050


	//----- nvinfo : EIATTR_SW_WAR
	.align		4
.L_43:
        /*05c0*/ 	.byte	0x04, 0x36
        /*05c2*/ 	.short	(.L_45 - .L_44)
.L_44:
        /*05c4*/ 	.word	0x00000008
.L_45:


//--------------------- .nv.callgraph             --------------------------
	.section	.nv.callgraph,"",@"SHT_CUDA_CALLGRAPH"
	.align	4
	.sectionentsize	8
	.align		4
        /*0000*/ 	.word	0x00000000
	.align		4
        /*0004*/ 	.word	0xffffffff
	.align		4
        /*0008*/ 	.word	0x00000000
	.align		4
        /*000c*/ 	.word	0xfffffffe
	.align		4
        /*0010*/ 	.word	0x00000000
	.align		4
        /*0014*/ 	.word	0xfffffffd
	.align		4
        /*0018*/ 	.word	0x00000000
	.align		4
        /*001c*/ 	.word	0xfffffffc


//--------------------- .text.matmul_kernel       --------------------------
	.section	.text.matmul_kernel,"ax",@progbits
	.align	128
        .global         matmul_kernel
        .type           matmul_kernel,@function
        .size           matmul_kernel,(.L_x_4 - matmul_kernel)
        .other          matmul_kernel,@"STO_CUDA_ENTRY STV_DEFAULT"
matmul_kernel:
.text.matmul_kernel:
[----:B------:R-:W0:Y:S08]  /*0000*/  LDC R1, c[0x0][0x28] ;  /* 0x00000a00ff017b82 */ /* 0x000e300000000800 */
[----:B------:R-:W1:Y:S01]  /*0010*/  LDC.64 R52, c[0x0][0x228] ;  /* 0x00008a00ff347b82 */ /* 0x000e620000000a00 */
[----:B------:R-:W2:Y:S01]  /*0020*/  S2R R5, SR_CTAID.X ;  /* 0x0000000000057919 */ /* 0x000ea20000002500 */
[----:B0-----:R-:W-:Y:S01]  /*0030*/  VIADD R1, R1, 0xffffff10 ;  /* 0xffffff1001017836 */ /* 0x001fe20000000000 */
[----:B------:R-:W-:Y:S01]  /*0040*/  UMOV UR4, 0x400 ;  /* 0x0000040000047882 */ /* 0x000fe20000000000 */
[----:B------:R-:W-:Y:S01]  /*0050*/  ULDC.64 UR6, c[0x0][0x208] ;  /* 0x0000820000067ab9 */ /* 0x000fe20000000a00 */
[----:B------:R-:W0:Y:S03]  /*0060*/  S2R R29, SR_TID.X ;  /* 0x00000000001d7919 */ /* 0x000e260000002100 */
[----:B------:R-:W3:Y:S08]  /*0070*/  LDC R196, c[0x0][0x230] ;  /* 0x00008c00ffc47b82 */ /* 0x000ef00000000800 */
[----:B------:R-:W4:Y:S01]  /*0080*/  S2UR UR5, SR_CgaCtaId ;  /* 0x00000000000579c3 */ /* 0x000f220000008800 */
[----:B-1----:R-:W-:-:S05]  /*0090*/  VIADD R0, R53, 0x1ff ;  /* 0x000001ff35007836 */ /* 0x002fca0000000000 */
[----:B------:R-:W-:Y:S01]  /*00a0*/  SHF.R.S32.HI R3, RZ, 0x1f, R0 ;  /* 0x0000001fff037819 */ /* 0x000fe20000011400 */
[----:B---3--:R-:W-:-:S03]  /*00b0*/  VIADD R196, R196, 0xf ;  /* 0x0000000fc4c47836 */ /* 0x008fc60000000000 */
[----:B------:R-:W-:Y:S02]  /*00c0*/  LEA.HI R3, R3, R0, RZ, 0x9 ;  /* 0x0000000003037211 */ /* 0x000fe400078f48ff */
[----:B--2---:R-:W-:Y:S02]  /*00d0*/  IABS R8, R5 ;  /* 0x0000000500087213 */ /* 0x004fe40000000000 */
[----:B------:R-:W-:Y:S01]  /*00e0*/  SHF.R.S32.HI R3, RZ, 0x9, R3 ;  /* 0x00000009ff037819 */ /* 0x000fe20000011403 */
[----:B----4-:R-:W-:-:S04]  /*00f0*/  ULEA UR4, UR5, UR4, 0x18 ;  /* 0x0000000405047291 */ /* 0x010fc8000f8ec03f */
[----:B------:R-:W-:Y:S01]  /*0100*/  IMAD.SHL.U32 R4, R3, 0x8, RZ ;  /* 0x0000000803047824 */ /* 0x000fe200078e00ff */
[----:B------:R-:W-:-:S04]  /*0110*/  ULDC UR5, c[0x0][0x230] ;  /* 0x00008c0000057ab9 */ /* 0x000fc80000000800 */
[-C--:B------:R-:W-:Y:S02]  /*0120*/  IABS R7, R4.reuse ;  /* 0x0000000400077213 */ /* 0x080fe40000000000 */
[----:B------:R-:W-:Y:S02]  /*0130*/  IABS R10, R4 ;  /* 0x00000004000a7213 */ /* 0x000fe40000000000 */
[----:B------:R-:W1:Y:S08]  /*0140*/  I2F.RP R0, R7 ;  /* 0x0000000700007306 */ /* 0x000e700000209400 */
[----:B-1----:R-:W1:Y:S02]  /*0150*/  MUFU.RCP R0, R0 ;  /* 0x0000000000007308 */ /* 0x002e640000001000 */
[----:B-1----:R-:W-:-:S02]  /*0160*/  VIADD R2, R0, 0xffffffe ;  /* 0x0ffffffe00027836 */ /* 0x002fc40000000000 */
[----:B------:R-:W-:-:S04]  /*0170*/  IMAD.MOV R0, RZ, RZ, -R10 ;  /* 0x000000ffff007224 */ /* 0x000fc800078e0a0a */
[----:B------:R1:W2:Y:S02]  /*0180*/  F2I.FTZ.U32.TRUNC.NTZ R3, R2 ;  /* 0x0000000200037305 */ /* 0x0002a4000021f000 */
[----:B-1----:R-:W-:Y:S02]  /*0190*/  IMAD.MOV.U32 R2, RZ, RZ, RZ ;  /* 0x000000ffff027224 */ /* 0x002fe400078e00ff */
[----:B--2---:R-:W-:-:S04]  /*01a0*/  IMAD.MOV R6, RZ, RZ, -R3 ;  /* 0x000000ffff067224 */ /* 0x004fc800078e0a03 */
[----:B------:R-:W-:Y:S02]  /*01b0*/  IMAD R9, R6, R7, RZ ;  /* 0x0000000706097224 */ /* 0x000fe400078e02ff */
[----:B------:R-:W-:Y:S02]  /*01c0*/  IMAD.MOV.U32 R6, RZ, RZ, R8 ;  /* 0x000000ffff067224 */ /* 0x000fe400078e0008 */
[----:B------:R-:W-:-:S06]  /*01d0*/  IMAD.HI.U32 R3, R3, R9, R2 ;  /* 0x0000000903037227 */ /* 0x000fcc00078e0002 */
[----:B------:R-:W-:-:S04]  /*01e0*/  IMAD.HI.U32 R3, R3, R6, RZ ;  /* 0x0000000603037227 */ /* 0x000fc800078e00ff */
[----:B------:R-:W-:-:S05]  /*01f0*/  IMAD R0, R3, R0, R6 ;  /* 0x0000000003007224 */ /* 0x000fca00078e0206 */
[----:B------:R-:W-:-:S13]  /*0200*/  ISETP.GT.U32.AND P1, PT, R7, R0, PT ;  /* 0x000000000700720c */ /* 0x000fda0003f24070 */
[----:B------:R-:W-:Y:S02]  /*0210*/  @!P1 IMAD.IADD R0, R0, 0x1, -R7 ;  /* 0x0000000100009824 */ /* 0x000fe400078e0a07 */
[----:B------:R-:W-:Y:S01]  /*0220*/  @!P1 VIADD R3, R3, 0x1 ;  /* 0x0000000103039836 */ /* 0x000fe20000000000 */
[----:B------:R-:W-:Y:S02]  /*0230*/  ISETP.NE.AND P1, PT, R4, RZ, PT ;  /* 0x000000ff0400720c */ /* 0x000fe40003f25270 */
[----:B------:R-:W-:Y:S02]  /*0240*/  ISETP.GE.U32.AND P0, PT, R0, R7, PT ;  /* 0x000000070000720c */ /* 0x000fe40003f06070 */
[----:B------:R-:W-:-:S04]  /*0250*/  LOP3.LUT R0, R5, R4, RZ, 0x3c, !PT ;  /* 0x0000000405007212 */ /* 0x000fc800078e3cff */
[----:B------:R-:W-:Y:S01]  /*0260*/  ISETP.GE.AND P2, PT, R0, RZ, PT ;  /* 0x000000ff0000720c */ /* 0x000fe20003f46270 */
[----:B------:R-:W-:-:S06]  /*0270*/  VIADD R0, R52, 0x1f ;  /* 0x0000001f34007836 */ /* 0x000fcc0000000000 */
[----:B------:R-:W-:-:S04]  /*0280*/  @P0 VIADD R3, R3, 0x1 ;  /* 0x0000000103030836 */ /* 0x000fc80000000000 */
[----:B------:R-:W-:Y:S01]  /*0290*/  IMAD.MOV.U32 R2, RZ, RZ, R3 ;  /* 0x000000ffff027224 */ /* 0x000fe200078e0003 */
[----:B------:R-:W-:-:S03]  /*02a0*/  SHF.R.S32.HI R3, RZ, 0x1f, R0 ;  /* 0x0000001fff037819 */ /* 0x000fc60000011400 */
[----:B------:R-:W-:Y:S01]  /*02b0*/  @!P2 IMAD.MOV R2, RZ, RZ, -R2 ;  /* 0x000000ffff02a224 */ /* 0x000fe200078e0a02 */
[----:B------:R-:W-:Y:S02]  /*02c0*/  @!P1 LOP3.LUT R2, RZ, R4, RZ, 0x33, !PT ;  /* 0x00000004ff029212 */ /* 0x000fe400078e33ff */
[----:B------:R-:W-:-:S03]  /*02d0*/  LEA.HI R3, R3, R0, RZ, 0x5 ;  /* 0x0000000003037211 */ /* 0x000fc600078f28ff */
[----:B------:R-:W-:Y:S02]  /*02e0*/  IMAD.SHL.U32 R6, R2, 0x8, RZ ;  /* 0x0000000802067824 */ /* 0x000fe400078e00ff */
[----:B------:R-:W-:-:S03]  /*02f0*/  IMAD.MOV R2, RZ, RZ, -R2 ;  /* 0x000000ffff027224 */ /* 0x000fc600078e0a02 */
[----:B------:R-:W-:Y:S01]  /*0300*/  LEA.HI.SX32 R3, R3, -R6, 0x1b ;  /* 0x8000000603037211 */ /* 0x000fe200078fdaff */
[----:B------:R-:W-:-:S03]  /*0310*/  IMAD R4, R4, R2, R5 ;  /* 0x0000000204047224 */ /* 0x000fc600078e0205 */
[----:B------:R-:W-:Y:S02]  /*0320*/  VIMNMX R11, R3, 0x8, PT ;  /* 0x00000008030b7848 */ /* 0x000fe40003fe0100 */
[----:B------:R-:W-:Y:S02]  /*0330*/  IABS R9, R4 ;  /* 0x0000000400097213 */ /* 0x000fe40000000000 */
[----:B------:R-:W-:-:S04]  /*0340*/  IABS R7, R11 ;  /* 0x0000000b00077213 */ /* 0x000fc80000000000 */
[----:B------:R-:W1:Y:S08]  /*0350*/  I2F.RP R0, R7 ;  /* 0x0000000700007306 */ /* 0x000e700000209400 */
[----:B-1----:R-:W1:Y:S02]  /*0360*/  MUFU.RCP R0, R0 ;  /* 0x0000000000007308 */ /* 0x002e640000001000 */
[----:B-1----:R-:W-:-:S06]  /*0370*/  VIADD R3, R0, 0xffffffe ;  /* 0x0ffffffe00037836 */ /* 0x002fcc0000000000 */
[----:B------:R-:W1:Y:S02]  /*0380*/  F2I.FTZ.U32.TRUNC.NTZ R3, R3 ;  /* 0x0000000300037305 */ /* 0x000e64000021f000 */
[----:B-1----:R-:W-:-:S04]  /*0390*/  IMAD.MOV R8, RZ, RZ, -R3 ;  /* 0x000000ffff087224 */ /* 0x002fc800078e0a03 */
[----:B------:R-:W-:Y:S01]  /*03a0*/  IMAD.MOV.U32 R2, RZ, RZ, R8 ;  /* 0x000000ffff027224 */ /* 0x000fe200078e0008 */
[----:B------:R-:W-:-:S03]  /*03b0*/  IABS R8, R11 ;  /* 0x0000000b00087213 */ /* 0x000fc60000000000 */
[----:B------:R-:W-:Y:S02]  /*03c0*/  IMAD R5, R2, R7, RZ ;  /* 0x0000000702057224 */ /* 0x000fe400078e02ff */
[----:B------:R-:W-:Y:S02]  /*03d0*/  IMAD.MOV.U32 R2, RZ, RZ, RZ ;  /* 0x000000ffff027224 */ /* 0x000fe400078e00ff */
[----:B------:R-:W-:Y:S02]  /*03e0*/  IMAD.MOV R0, RZ, RZ, -R8 ;  /* 0x000000ffff007224 */ /* 0x000fe400078e0a08 */
[----:B------:R-:W-:Y:S01]  /*03f0*/  IMAD.HI.U32 R2, R3, R5, R2 ;  /* 0x0000000503027227 */ /* 0x000fe200078e0002 */
[----:B0-----:R-:W-:-:S05]  /*0400*/  LOP3.LUT R3, R29, 0x1f, RZ, 0xc0, !PT ;  /* 0x0000001f1d037812 */ /* 0x001fca00078ec0ff */
        /* <DEDUP_REMOVED lines=8> */
[----:B------:R-:W-:-:S07]  /*0490*/  ISETP.GE.AND P2, PT, R0, RZ, PT ;  /* 0x000000ff0000720c */ /* 0x000fce0003f46270 */
[----:B------:R-:W-:Y:S01]  /*04a0*/  @P0 VIADD R2, R2, 0x1 ;  /* 0x0000000102020836 */ /* 0x000fe20000000000 */
[----:B------:R-:W-:-:S05]  /*04b0*/  ISETP.GT.AND P0, PT, R196, 0xf, PT ;  /* 0x0000000fc400780c */ /* 0x000fca0003f04270 */
[----:B------:R-:W-:Y:S01]  /*04c0*/  @!P2 IMAD.MOV R2, RZ, RZ, -R2 ;  /* 0x000000ffff02a224 */ /* 0x000fe200078e0a02 */
[----:B------:R-:W-:-:S05]  /*04d0*/  @!P1 LOP3.LUT R2, RZ, R11, RZ, 0x33, !PT ;  /* 0x0000000bff029212 */ /* 0x000fca00078e33ff */
[----:B------:R-:W-:-:S04]  /*04e0*/  IMAD.MOV R0, RZ, RZ, -R2 ;  /* 0x000000ffff007224 */ /* 0x000fc800078e0a02 */
[----:B------:R-:W-:Y:S01]  /*04f0*/  IMAD R0, R11, R0, R4 ;  /* 0x000000000b007224 */ /* 0x000fe200078e0204 */
[----:B------:R-:W-:-:S03]  /*0500*/  SHF.R.U32.HI R4, RZ, 0x5, R29 ;  /* 0x00000005ff047819 */ /* 0x000fc6000001161d */
[----:B------:R-:W-:Y:S01]  /*0510*/  IMAD.IADD R0, R6, 0x1, R0 ;  /* 0x0000000106007824 */ /* 0x000fe200078e0200 */
[----:B------:R-:W-:-:S03]  /*0520*/  SGXT.U32 R82, R4, 0x2 ;  /* 0x000000020452781a */ /* 0x000fc60000000000 */
[----:B------:R-:W-:Y:S01]  /*0530*/  IMAD R28, R0, 0x20, R3 ;  /* 0x00000020001c7824 */ /* 0x000fe200078e0203 */
[----:B------:R-:W-:Y:S01]  /*0540*/  LOP3.LUT R80, R82, 0x4, RZ, 0xfc, !PT ;  /* 0x0000000452507812 */ /* 0x000fe200078efcff */
[----:B------:R-:W-:Y:S01]  /*0550*/  IMAD.SHL.U32 R0, R2, 0x200, RZ ;  /* 0x0000020002007824 */ /* 0x000fe200078e00ff */
[C---:B------:R-:W-:Y:S02]  /*0560*/  LOP3.LUT R84, R82.reuse, 0x8, RZ, 0xfc, !PT ;  /* 0x0000000852547812 */ /* 0x040fe400078efcff */
[----:B------:R0:W-:Y:S01]  /*0570*/  STL [R1+0x88], R28 ;  /* 0x0000881c01007387 */ /* 0x0001e20000100800 */
[----:B------:R-:W-:Y:S01]  /*0580*/  LOP3.LUT R86, R82, 0xc, RZ, 0xfc, !PT ;  /* 0x0000000c52567812 */ /* 0x000fe200078efcff */
[----:B------:R-:W-:Y:S06]  /*0590*/  @P0 BRA `(.L_x_0) ;  /* 0x00000000008c0947 */ /* 0x000fec0003800000 */
[----:B------:R-:W-:Y:S01]  /*05a0*/  IMAD.SHL.U32 R2, R29, 0x20, RZ ;  /* 0x000000201d027824 */ /* 0x000fe200078e00ff */
[----:B------:R-:W-:Y:S02]  /*05b0*/  CS2R R32, SRZ ;  /* 0x0000000000207805 */ /* 0x000fe4000001ff00 */
[----:B------:R-:W-:Y:S02]  /*05c0*/  CS2R R34, SRZ ;  /* 0x0000000000227805 */ /* 0x000fe4000001ff00 */
[----:B------:R-:W-:Y:S02]  /*05d0*/  CS2R R40, SRZ ;  /* 0x0000000000287805 */ /* 0x000fe4000001ff00 */
[----:B------:R-:W-:Y:S01]  /*05e0*/  CS2R R42, SRZ ;  /* 0x00000000002a7805 */ /* 0x000fe2000001ff00 */
[----:B------:R1:W-:Y:S01]  /*05f0*/  STL [R1+0x8c], R2 ;  /* 0x00008c0201007387 */ /* 0x0003e20000100800 */
[----:B------:R-:W-:Y:S02]  /*0600*/  CS2R R44, SRZ ;  /* 0x00000000002c7805 */ /* 0x000fe4000001ff00 */
[----:B------:R-:W-:-:S02]  /*0610*/  CS2R R46, SRZ ;  /* 0x00000000002e7805 */ /* 0x000fc4000001ff00 */
[----:B------:R-:W-:Y:S02]  /*0620*/  CS2R R48, SRZ ;  /* 0x0000000000307805 */ /* 0x000fe4000001ff00 */
[----:B------:R-:W-:Y:S02]  /*0630*/  CS2R R50, SRZ ;  /* 0x0000000000327805 */ /* 0x000fe4000001ff00 */
[----:B------:R-:W-:Y:S02]  /*0640*/  CS2R R96, SRZ ;  /* 0x0000000000607805 */ /* 0x000fe4000001ff00 */
[----:B------:R-:W-:Y:S02]  /*0650*/  CS2R R98, SRZ ;  /* 0x0000000000627805 */ /* 0x000fe4000001ff00 */
        /* <DEDUP_REMOVED lines=21> */
[----:B------:R-:W-:Y:S01]  /*07b0*/  CS2R R6, SRZ ;  /* 0x0000000000067805 */ /* 0x000fe2000001ff00 */
[----:B-1----:R-:W-:Y:S06]  /*07c0*/  BRA `(.L_x_1) ;  /* 0x0000007c00c87947 */ /* 0x002fec0003800000 */
.L_x_0:
[----:B------:R-:W-:Y:S01]  /*07d0*/  IABS R13, R52 ;  /* 0x00000034000d7213 */ /* 0x000fe20000000000 */
[C---:B------:R-:W-:Y:S01]  /*07e0*/  IMAD.SHL.U32 R70, R29.reuse, 0x20, RZ ;  /* 0x000000201d467824 */ /* 0x040fe200078e00ff */
[----:B------:R-:W-:Y:S01]  /*07f0*/  IABS R4, R53 ;  /* 0x0000003500047213 */ /* 0x000fe20000000000 */
[----:B------:R-:W-:Y:S01]  /*0800*/  ULDC UR8, c[0x0][0x240] ;  /* 0x0000900000087ab9 */ /* 0x000fe20000000800 */
[----:B------:R-:W1:Y:S01]  /*0810*/  I2F.RP R8, R13 ;  /* 0x0000000d00087306 */ /* 0x000e620000209400 */
[----:B------:R-:W-:Y:S01]  /*0820*/  IABS R78, R28 ;  /* 0x0000001c004e7213 */ /* 0x000fe20000000000 */
[----:B------:R-:W-:Y:S01]  /*0830*/  ULDC.64 UR10, c[0x0][0x218] ;  /* 0x00008600000a7ab9 */ /* 0x000fe20000000a00 */
[----:B------:R-:W-:Y:S01]  /*0840*/  ISETP.GE.AND P1, PT, R28, RZ, PT ;  /* 0x000000ff1c00720c */ /* 0x000fe20003f26270 */
[----:B------:R2:W-:Y:S01]  /*0850*/  STL [R1+0x8c], R70 ;  /* 0x00008c4601007387 */ /* 0x0005e20000100800 */
[C---:B------:R-:W-:Y:S01]  /*0860*/  LEA.HI R60, R29.reuse, R0, RZ, 0x1c ;  /* 0x000000001d3c7211 */ /* 0x040fe200078fe0ff */
[----:B------:R-:W-:Y:S01]  /*0870*/  ULDC.64 UR12, c[0x0][0x210] ;  /* 0x00008400000c7ab9 */ /* 0x000fe20000000a00 */
[----:B------:R-:W3:Y:S01]  /*0880*/  LDC R197, c[0x0][0x23c] ;  /* 0x00008f00ffc57b82 */ /* 0x000ee20000000800 */
[----:B------:R-:W4:Y:S01]  /*0890*/  I2F.RP R5, R4 ;  /* 0x0000000400057306 */ /* 0x000f220000209400 */
[----:B------:R-:W-:Y:S01]  /*08a0*/  LOP3.LUT R74, R29, 0xf, RZ, 0xc0, !PT ;  /* 0x0000000f1d4a7812 */ /* 0x000fe200078ec0ff */
[----:B------:R-:W-:Y:S01]  /*08b0*/  VIADD R68, R60, 0x78 ;  /* 0x000000783c447836 */ /* 0x000fe20000000000 */
[----:B------:R-:W-:-:S02]  /*08c0*/  CS2R R104, SRZ ;  /* 0x0000000000687805 */ /* 0x000fc4000001ff00 */
[----:B------:R-:W-:Y:S02]  /*08d0*/  CS2R R106, SRZ ;  /* 0x00000000006a7805 */ /* 0x000fe4000001ff00 */
[----:B------:R-:W-:Y:S02]  /*08e0*/  CS2R R108, SRZ ;  /* 0x00000000006c7805 */ /* 0x000fe4000001ff00 */
[----:B------:R-:W-:Y:S02]  /*08f0*/  CS2R R110, SRZ ;  /* 0x00000000006e7805 */ /* 0x000fe4000001ff00 */
[----:B------:R-:W-:Y:S01]  /*0900*/  CS2R R112, SRZ ;  /* 0x0000000000707805 */ /* 0x000fe2000001ff00 */
[----:B-1----:R-:W1:Y:S01]  /*0910*/  MUFU.RCP R8, R8 ;  /* 0x0000000800087308 */ /* 0x002e620000001000 */
[----:B------:R-:W-:Y:S02]  /*0920*/  CS2R R114, SRZ ;  /* 0x0000000000727805 */ /* 0x000fe4000001ff00 */
[----:B------:R-:W-:-:S02]  /*0930*/  CS2R R116, SRZ ;  /* 0x0000000000747805 */ /* 0x000fc4000001ff00 */
[----:B------:R-:W-:Y:S02]  /*0940*/  CS2R R118, SRZ ;  /* 0x0000000000767805 */ /* 0x000fe4000001ff00 */
[----:B------:R-:W-:Y:S02]  /*0950*/  CS2R R120, SRZ ;  /* 0x0000000000787805 */ /* 0x000fe4000001ff00 */
[----:B------:R-:W-:Y:S02]  /*0960*/  CS2R R122, SRZ ;  /* 0x00000000007a7805 */ /* 0x000fe4000001ff00 */
[----:B------:R-:W-:Y:S02]  /*0970*/  CS2R R124, SRZ ;  /* 0x00000000007c7805 */ /* 0x000fe4000001ff00 */
[----:B------:R-:W-:Y:S01]  /*0980*/  CS2R R126, SRZ ;  /* 0x00000000007e7805 */ /* 0x000fe2000001ff00 */
[----:B----4-:R-:W4:Y:S01]  /*0990*/  MUFU.RCP R5, R5 ;  /* 0x0000000500057308 */ /* 0x010f220000001000 */
[----:B------:R-:W-:-:S02]  /*09a0*/  CS2R R128, SRZ ;  /* 0x0000000000807805 */ /* 0x000fc4000001ff00 */
[----:B------:R-:W-:Y:S02]  /*09b0*/  CS2R R130, SRZ ;  /* 0x0000000000827805 */ /* 0x000fe4000001ff00 */
[----:B------:R-:W-:Y:S02]  /*09c0*/  CS2R R132, SRZ ;  /* 0x0000000000847805 */ /* 0x000fe4000001ff00 */
[----:B------:R-:W-:Y:S02]  /*09d0*/  CS2R R134, SRZ ;  /* 0x0000000000867805 */ /* 0x000fe4000001ff00 */
[----:B------:R-:W-:Y:S02]  /*09e0*/  CS2R R136, SRZ ;  /* 0x0000000000887805 */ /* 0x000fe4000001ff00 */
[----:B------:R-:W-:Y:S01]  /*09f0*/  CS2R R138, SRZ ;  /* 0x00000000008a7805 */ /* 0x000fe2000001ff00 */
[----:B---3--:R-:W-:Y:S01]  /*0a00*/  IMAD R199, R74, R197, RZ ;  /* 0x000000c54ac77224 */ /* 0x008fe200078e02ff */
[----:B------:R-:W-:Y:S01]  /*0a10*/  CS2R R140, SRZ ;  /* 0x00000000008c7805 */ /* 0x000fe2000001ff00 */
[----:B-1----:R-:W-:Y:S01]  /*0a20*/  VIADD R2, R8, 0xffffffe ;  /* 0x0ffffffe08027836 */ /* 0x002fe20000000000 */
[----:B------:R-:W-:-:S02]  /*0a30*/  SHF.R.U32.HI R8, RZ, 0x4, R29 ;  /* 0x00000004ff087819 */ /* 0x000fc4000001161d */
[----:B------:R-:W-:Y:S02]  /*0a40*/  CS2R R142, SRZ ;  /* 0x00000000008e7805 */ /* 0x000fe4000001ff00 */
[----:B------:R-:W-:Y:S01]  /*0a50*/  SHF.R.S32.HI R198, RZ, 0x1f, R199 ;  /* 0x0000001fffc67819 */ /* 0x000fe200000114c7 */
[----:B------:R1:W3:Y:S01]  /*0a60*/  F2I.FTZ.U32.TRUNC.NTZ R3, R2 ;  /* 0x0000000200037305 */ /* 0x0002e2000021f000 */
[----:B------:R-:W-:Y:S02]  /*0a70*/  CS2R R144, SRZ ;  /* 0x0000000000907805 */ /* 0x000fe4000001ff00 */
[----:B------:R-:W-:Y:S02]  /*0a80*/  CS2R R146, SRZ ;  /* 0x0000000000927805 */ /* 0x000fe4000001ff00 */
[----:B------:R-:W-:Y:S01]  /*0a90*/  SHF.L.U64.HI R198, R199, 0x1, R198 ;  /* 0x00000001c7c67819 */ /* 0x000fe200000102c6 */
[----:B----4-:R-:W-:Y:S01]  /*0aa0*/  VIADD R6, R5, 0xffffffe ;  /* 0x0ffffffe05067836 */ /* 0x010fe20000000000 */
[----:B------:R-:W-:-:S02]  /*0ab0*/  CS2R R160, SRZ ;  /* 0x0000000000a07805 */ /* 0x000fc4000001ff00 */
[----:B------:R-:W-:Y:S02]  /*0ac0*/  CS2R R162, SRZ ;  /* 0x0000000000a27805 */ /* 0x000fe4000001ff00 */
[----:B------:R-:W-:Y:S01]  /*0ad0*/  CS2R R96, SRZ ;  /* 0x0000000000607805 */ /* 0x000fe2000001ff00 */
[----:B------:R4:W5:Y:S01]  /*0ae0*/  F2I.FTZ.U32.TRUNC.NTZ R7, R6 ;  /* 0x0000000600077305 */ /* 0x000962000021f000 */
[----:B-1----:R-:W-:Y:S01]  /*0af0*/  IMAD.MOV.U32 R2, RZ, RZ, RZ ;  /* 0x000000ffff027224 */ /* 0x002fe200078e00ff */
[----:B------:R-:W-:Y:S02]  /*0b00*/  CS2R R98, SRZ ;  /* 0x0000000000627805 */ /* 0x000fe4000001ff00 */
[----:B------:R-:W-:Y:S02]  /*0b10*/  CS2R R100, SRZ ;  /* 0x0000000000647805 */ /* 0x000fe4000001ff00 */
[----:B------:R-:W-:Y:S01]  /*0b20*/  CS2R R102, SRZ ;  /* 0x0000000000667805 */ /* 0x000fe2000001ff00 */
[----:B------:R-:W-:Y:S01]  /*0b30*/  IMAD.SHL.U32 R197, R197, 0x10, RZ ;  /* 0x00000010c5c57824 */ /* 0x000fe200078e00ff */
[----:B------:R-:W-:Y:S01]  /*0b40*/  CS2R R152, SRZ ;  /* 0x0000000000987805 */ /* 0x000fe2000001ff00 */
[----:B---3--:R-:W-:Y:S01]  /*0b50*/  IMAD.MOV R10, RZ, RZ, -R3 ;  /* 0x000000ffff0a7224 */ /* 0x008fe200078e0a03 */
[----:B------:R-:W-:Y:S01]  /*0b60*/  CS2R R154, SRZ ;  /* 0x00000000009a7805 */ /* 0x000fe2000001ff00 */
[----:B----4-:R-:W-:-:S02]  /*0b70*/  IMAD.MOV.U32 R6, RZ, RZ, RZ ;  /* 0x000000ffff067224 */ /* 0x010fc400078e00ff */
[----:B------:R-:W-:Y:S02]  /*0b80*/  IMAD R9, R10, R13, RZ ;  /* 0x0000000d0a097224 */ /* 0x000fe400078e02ff */
[----:B------:R-:W-:Y:S02]  /*0b90*/  IMAD.SHL.U32 R199, R199, 0x2, RZ ;  /* 0x00000002c7c77824 */ /* 0x000fe400078e00ff */
[----:B------:R-:W-:Y:S01]  /*0ba0*/  IMAD.HI.U32 R5, R3, R9, R2 ;  /* 0x0000000903057227 */ /* 0x000fe200078e0002 */
[----:B------:R-:W-:-:S03]  /*0bb0*/  SGXT.U32 R3, R8, 0x3 ;  /* 0x000000030803781a */ /* 0x000fc60000000000 */
[----:B-----5:R-:W-:Y:S01]  /*0bc0*/  IMAD.MOV R8, RZ, RZ, -R7 ;  /* 0x000000ffff087224 */ /* 0x020fe200078e0a07 */
[----:B------:R-:W-:Y:S01]  /*0bd0*/  LOP3.LUT R2, R0, R3, RZ, 0xfc, !PT ;  /* 0x0000000300027212 */ /* 0x000fe200078efcff */
[----:B------:R-:W-:-:S03]  /*0be0*/  IMAD.HI.U32 R5, R5, R78, RZ ;  /* 0x0000004e05057227 */ /* 0x000fc600078e00ff */
[C---:B------:R-:W-:Y:S01]  /*0bf0*/  LOP3.LUT R10, R2.reuse, 0x1f0, RZ, 0xfc, !PT ;  /* 0x000001f0020a7812 */ /* 0x040fe200078efcff */
[----:B------:R-:W-:Y:S01]  /*0c00*/  IMAD.MOV.U32 R3, RZ, RZ, R8 ;  /* 0x000000ffff037224 */ /* 0x000fe200078e0008 */
[C---:B------:R-:W-:Y:S01]  /*0c10*/  LOP3.LUT R14, R2.reuse, 0x1e8, RZ, 0xfc, !PT ;  /* 0x000001e8020e7812 */ /* 0x040fe200078efcff */
[----:B------:R-:W-:Y:S01]  /*0c20*/  IMAD.MOV R5, RZ, RZ, -R5 ;  /* 0x000000ffff057224 */ /* 0x000fe200078e0a05 */
[----:B------:R-:W-:Y:S01]  /*0c30*/  IABS R8, R10 ;  /* 0x0000000a00087213 */ /* 0x000fe20000000000 */
[----:B------:R-:W-:Y:S01]  /*0c40*/  IMAD R3, R3, R4, RZ ;  /* 0x0000000403037224 */ /* 0x000fe200078e02ff */
[----:B------:R-:W-:Y:S01]  /*0c50*/  LOP3.LUT R15, R2, 0x1e0, RZ, 0xfc, !PT ;  /* 0x000001e0020f7812 */ /* 0x000fe200078efcff */
[----:B------:R-:W-:Y:S01]  /*0c60*/  IMAD R78, R13, R5, R78 ;  /* 0x000000050d4e7224 */ /* 0x000fe200078e024e */
[----:B------:R-:W-:Y:S01]  /*0c70*/  SHF.R.S32.HI R5, RZ, 0x1f, R196 ;  /* 0x0000001fff057819 */ /* 0x000fe200000114c4 */
[----:B------:R-:W-:Y:S01]  /*0c80*/  IMAD.HI.U32 R3, R7, R3, R6 ;  /* 0x0000000307037227 */ /* 0x000fe200078e0006 */
[----:B------:R-:W-:-:S02]  /*0c90*/  IABS R6, R14 ;  /* 0x0000000e00067213 */ /* 0x000fc40000000000 */
[----:B------:R-:W-:Y:S01]  /*0ca0*/  LEA.HI R196, R5, R196, RZ, 0x4 ;  /* 0x000000c405c47211 */ /* 0x000fe200078f20ff */
[----:B------:R-:W-:Y:S01]  /*0cb0*/  IMAD.MOV.U32 R7, RZ, RZ, R8 ;  /* 0x000000ffff077224 */ /* 0x000fe200078e0008 */
[----:B------:R-:W-:Y:S01]  /*0cc0*/  ISETP.GT.U32.AND P0, PT, R13, R78, PT ;  /* 0x0000004e0d00720c */ /* 0x000fe20003f04070 */
[----:B------:R-:W-:Y:S01]  /*0cd0*/  IMAD.MOV.U32 R8, RZ, RZ, R6 ;  /* 0x000000ffff087224 */ /* 0x000fe200078e0006 */
[----:B------:R-:W-:Y:S01]  /*0ce0*/  LOP3.LUT R16, R2, 0x1d8, RZ, 0xfc, !PT ;  /* 0x000001d802107812 */ /* 0x000fe200078efcff */
[C---:B------:R-:W-:Y:S01]  /*0cf0*/  IMAD.HI.U32 R6, R3.reuse, R7, RZ ;  /* 0x0000000703067227 */ /* 0x040fe200078e00ff */
[----:B------:R-:W-:Y:S02]  /*0d00*/  IABS R9, R15 ;  /* 0x0000000f00097213 */ /* 0x000fe40000000000 */
[----:B------:R-:W-:Y:S01]  /*0d10*/  ISETP.GE.AND P5, PT, R10, RZ, PT ;  /* 0x000000ff0a00720c */ /* 0x000fe20003fa6270 */
[----:B------:R-:W-:Y:S01]  /*0d20*/  IMAD.HI.U32 R5, R3, R8, RZ ;  /* 0x0000000803057227 */ /* 0x000fe200078e00ff */
[----:B------:R-:W-:-:S02]  /*0d30*/  IABS R10, R16 ;  /* 0x00000010000a7213 */ /* 0x000fc40000000000 */
[C---:B------:R-:W-:Y:S01]  /*0d40*/  LOP3.LUT R18, R2.reuse, 0x1c8, RZ, 0xfc, !PT ;  /* 0x000001c802127812 */ /* 0x040fe200078efcff */
[----:B------:R-:W-:Y:S01]  /*0d50*/  IMAD.MOV R5, RZ, RZ, -R5 ;  /* 0x000000ffff057224 */ /* 0x000fe200078e0a05 */
[C---:B------:R-:W-:Y:S01]  /*0d60*/  LOP3.LUT R17, R2.reuse, 0x1d0, RZ, 0xfc, !PT ;  /* 0x000001d002117812 */ /* 0x040fe200078efcff */
[----:B------:R-:W-:Y:S01]  /*0d70*/  IMAD.MOV R6, RZ, RZ, -R6 ;  /* 0x000000ffff067224 */ /* 0x000fe200078e0a06 */
[----:B------:R-:W-:Y:S01]  /*0d80*/  LOP3.LUT R19, R2, 0x1b0, RZ, 0xfc, !PT ;  /* 0x000001b002137812 */ /* 0x000fe200078efcff */
[C---:B------:R-:W-:Y:S01]  /*0d90*/  IMAD R5, R4.reuse, R5, R8 ;  /* 0x0000000504057224 */ /* 0x040fe200078e0208 */
[----:B------:R-:W-:Y:S01]  /*0da0*/  IABS R12, R17 ;  /* 0x00000011000c7213 */ /* 0x000fe20000000000 */
[----:B------:R-:W-:Y:S01]  /*0db0*/  IMAD R6, R4, R6, R7 ;  /* 0x0000000604067224 */ /* 0x000fe200078e0207 */
[----:B------:R-:W-:Y:S01]  /*0dc0*/  LOP3.LUT R24, R2, 0x180, RZ, 0xfc, !PT ;  /* 0x0000018002187812 */ /* 0x000fe200078efcff */
[----:B------:R-:W-:Y:S01]  /*0dd0*/  IMAD.HI.U32 R7, R3, R9, RZ ;  /* 0x0000000903077227 */ /* 0x000fe200078e00ff */
[----:B------:R-:W-:-:S02]  /*0de0*/  ISETP.GT.U32.AND P4, PT, R4, R5, PT ;  /* 0x000000050400720c */ /* 0x000fc40003f84070 */
[----:B------:R-:W-:Y:S01]  /*0df0*/  ISETP.GT.U32.AND P2, PT, R4, R6, PT ;  /* 0x000000060400720c */ /* 0x000fe20003f44070 */
[----:B------:R-:W-:Y:S01]  /*0e00*/  @!P0 IMAD.IADD R78, R78, 0x1, -R13 ;  /* 0x000000014e4e8824 */ /* 0x000fe200078e0a0d */
[C---:B------:R-:W-:Y:S01]  /*0e10*/  LOP3.LUT R23, R2.reuse, 0x188, RZ, 0xfc, !PT ;  /* 0x0000018802177812 */ /* 0x040fe200078efcff */
[----:B------:R-:W-:Y:S01]  /*0e20*/  IMAD.HI.U32 R8, R3, R10, RZ ;  /* 0x0000000a03087227 */ /* 0x000fe200078e00ff */
[----:B------:R-:W-:Y:S02]  /*0e30*/  LOP3.LUT R25, R2, 0x170, RZ, 0xfc, !PT ;  /* 0x0000017002197812 */ /* 0x000fe400078efcff */
[----:B------:R-:W-:Y:S01]  /*0e40*/  ISETP.GT.U32.AND P0, PT, R13, R78, PT ;  /* 0x0000004e0d00720c */ /* 0x000fe20003f04070 */
[----:B------:R-:W-:Y:S01]  /*0e50*/  IMAD.MOV R7, RZ, RZ, -R7 ;  /* 0x000000ffff077224 */ /* 0x000fe200078e0a07 */
[----:B------:R-:W-:Y:S01]  /*0e60*/  IABS R21, R24 ;  /* 0x0000001800157213 */ /* 0x000fe20000000000 */
[----:B------:R-:W-:Y:S01]  /*0e70*/  IMAD.MOV R11, RZ, RZ, -R8 ;  /* 0x000000ffff0b7224 */ /* 0x000fe200078e0a08 */
[----:B------:R-:W-:Y:S01]  /*0e80*/  IABS R20, R23 ;  /* 0x0000001700147213 */ /* 0x000fe20000000000 */
[C---:B------:R-:W-:Y:S01]  /*0e90*/  IMAD R7, R4.reuse, R7, R9 ;  /* 0x0000000704077224 */ /* 0x040fe200078e0209 */
[----:B------:R-:W-:Y:S01]  /*0ea0*/  IABS R9, R18 ;  /* 0x0000001200097213 */ /* 0x000fe20000000000 */
[C---:B------:R-:W-:Y:S01]  /*0eb0*/  IMAD R8, R4.reuse, R11, R10 ;  /* 0x0000000b04087224 */ /* 0x040fe200078e020a */
[----:B------:R-:W-:Y:S01]  /*0ec0*/  IABS R22, R25 ;  /* 0x0000001900167213 */ /* 0x000fe20000000000 */
[--C-:B------:R-:W-:Y:S01]  /*0ed0*/  @!P4 IMAD.IADD R5, R5, 0x1, -R4.reuse ;  /* 0x000000010505c824 */ /* 0x100fe200078e0a04 */
[C---:B------:R-:W-:Y:S01]  /*0ee0*/  ISETP.GT.U32.AND P6, PT, R4.reuse, R7, PT ;  /* 0x000000070400720c */ /* 0x040fe20003fc4070 */
[----:B------:R-:W-:Y:S01]  /*0ef0*/  IMAD.MOV.U32 R11, RZ, RZ, R9 ;  /* 0x000000ffff0b7224 */ /* 0x000fe200078e0009 */
[----:B------:R-:W-:Y:S01]  /*0f00*/  ISETP.GT.U32.AND P3, PT, R4, R8, PT ;  /* 0x000000080400720c */ /* 0x000fe20003f64070 */
[----:B------:R-:W-:Y:S01]  /*0f10*/  @!P2 IMAD.IADD R6, R6, 0x1, -R4 ;  /* 0x000000010606a824 */ /* 0x000fe200078e0a04 */
[----:B------:R-:W-:Y:S01]  /*0f20*/  ISETP.GT.U32.AND P4, PT, R4, R5, PT ;  /* 0x000000050400720c */ /* 0x000fe20003f84070 */
[----:B------:R-:W-:Y:S01]  /*0f30*/  IMAD.HI.U32 R10, R3, R11, RZ ;  /* 0x0000000b030a7227 */ /* 0x000fe200078e00ff */
[----:B------:R-:W-:-:S02]  /*0f40*/  LOP3.LUT R27, R2, 0x158, RZ, 0xfc, !PT ;  /* 0x00000158021b7812 */ /* 0x000fc400078efcff */
[----:B------:R-:W-:Y:S01]  /*0f50*/  ISETP.GT.U32.AND P2, PT, R4, R6, PT ;  /* 0x000000060400720c */ /* 0x000fe20003f44070 */
[----:B------:R-:W-:Y:S01]  /*0f60*/  @!P0 IMAD.IADD R78, R78, 0x1, -R13 ;  /* 0x000000014e4e8824 */ /* 0x000fe200078e0a0d */
[----:B------:R-:W-:Y:S01]  /*0f70*/  ISETP.NE.AND P0, PT, R52, RZ, PT ;  /* 0x000000ff3400720c */ /* 0x000fe20003f05270 */
[----:B------:R-:W-:Y:S01]  /*0f80*/  IMAD.HI.U32 R9, R3, R12, RZ ;  /* 0x0000000c03097227 */ /* 0x000fe200078e00ff */
[C---:B------:R-:W-:Y:S02]  /*0f90*/  LOP3.LUT R30, R2.reuse, 0x150, RZ, 0xfc, !PT ;  /* 0x00000150021e7812 */ /* 0x040fe400078efcff */
[----:B------:R-:W-:Y:S01]  /*0fa0*/  LOP3.LUT R31, R2, 0x148, RZ, 0xfc, !PT ;  /* 0x00000148021f7812 */ /* 0x000fe200078efcff */
[----:B------:R-:W-:Y:S01]  /*0fb0*/  IMAD.MOV R10, RZ, RZ, -R10 ;  /* 0x000000ffff0a7224 */ /* 0x000fe200078e0a0a */
[----:B------:R-:W-:Y:S01]  /*0fc0*/  IABS R26, R30 ;  /* 0x0000001e001a7213 */ /* 0x000fe20000000000 */
[----:B------:R-:W-:Y:S01]  /*0fd0*/  IMAD.MOV R9, RZ, RZ, -R9 ;  /* 0x000000ffff097224 */ /* 0x000fe200078e0a09 */
[----:B0-----:R-:W-:Y:S01]  /*0fe0*/  IABS R28, R31 ;  /* 0x0000001f001c7213 */ /* 0x001fe20000000000 */
[----:B------:R-:W-:Y:S01]  /*0ff0*/  IMAD R10, R4, R10, R11 ;  /* 0x0000000a040a7224 */ /* 0x000fe200078e020b */
[C---:B------:R-:W-:Y:S01]  /*1000*/  LOP3.LUT R32, R2.reuse, 0x140, RZ, 0xfc, !PT ;  /* 0x0000014002207812 */ /* 0x040fe200078efcff */
[----:B------:R-:W-:Y:S01]  /*1010*/  @!P6 IMAD.IADD R7, R7, 0x1, -R4 ;  /* 0x000000010707e824 */ /* 0x000fe200078e0a04 */
[----:B------:R-:W-:Y:S01]  /*1020*/  LOP3.LUT R33, R2, 0x130, RZ, 0xfc, !PT ;  /* 0x0000013002217812 */ /* 0x000fe200078efcff */
[----:B------:R-:W-:Y:S01]  /*1030*/  IMAD R9, R4, R9, R12 ;  /* 0x0000000904097224 */ /* 0x000fe200078e020c */
[----:B------:R-:W-:Y:S01]  /*1040*/  LOP3.LUT R12, R2, 0x1c0, RZ, 0xfc, !PT ;  /* 0x000001c0020c7812 */ /* 0x000fe200078efcff */
[--C-:B------:R-:W-:Y:S01]  /*1050*/  @!P3 IMAD.IADD R8, R8, 0x1, -R4.reuse ;  /* 0x000000010808b824 */ /* 0x100fe200078e0a04 */
[C---:B------:R-:W-:Y:S01]  /*1060*/  ISETP.GT.U32.AND P3, PT, R4.reuse, R7, PT ;  /* 0x000000070400720c */ /* 0x040fe20003f64070 */
[----:B------:R-:W-:Y:S01]  /*1070*/  @!P4 IMAD.IADD R5, R5, 0x1, -R4 ;  /* 0x000000010505c824 */ /* 0x000fe200078e0a04 */
[----:B------:R-:W-:Y:S01]  /*1080*/  ISETP.GT.U32.AND P4, PT, R4, R10, PT ;  /* 0x0000000a0400720c */ /* 0x000fe20003f84070 */
[----:B------:R-:W-:Y:S01]  /*1090*/  @!P1 IMAD.MOV R78, RZ, RZ, -R78 ;  /* 0x000000ffff4e9224 */ /* 0x000fe200078e0a4e */
[----:B------:R-:W-:Y:S01]  /*10a0*/  @!P0 LOP3.LUT R78, RZ, R52, RZ, 0x33, !PT ;  /* 0x00000034ff4e8212 */ /* 0x000fe200078e33ff */
[----:B------:R-:W-:Y:S01]  /*10b0*/  @!P2 IMAD.IADD R6, R6, 0x1, -R4 ;  /* 0x000000010606a824 */ /* 0x000fe200078e0a04 */
[----:B------:R-:W-:-:S02]  /*10c0*/  ISETP.GE.AND P0, PT, R15, RZ, PT ;  /* 0x000000ff0f00720c */ /* 0x000fc40003f06270 */
[C---:B------:R-:W-:Y:S01]  /*10d0*/  ISETP.GT.U32.AND P6, PT, R4.reuse, R8, PT ;  /* 0x000000080400720c */ /* 0x040fe20003fc4070 */
[----:B------:R-:W-:Y:S01]  /*10e0*/  @!P5 IMAD.MOV R6, RZ, RZ, -R6 ;  /* 0x000000ffff06d224 */ /* 0x000fe200078e0a06 */
[----:B------:R-:W-:Y:S02]  /*10f0*/  ISETP.GT.U32.AND P2, PT, R4, R9, PT ;  /* 0x000000090400720c */ /* 0x000fe40003f44070 */
[----:B------:R-:W-:Y:S01]  /*1100*/  IABS R13, R12 ;  /* 0x0000000c000d7213 */ /* 0x000fe20000000000 */
[--C-:B------:R-:W-:Y:S01]  /*1110*/  @!P3 IMAD.IADD R7, R7, 0x1, -R4.reuse ;  /* 0x000000010707b824 */ /* 0x100fe200078e0a04 */
[----:B------:R-:W-:Y:S01]  /*1120*/  ISETP.GE.AND P1, PT, R14, RZ, PT ;  /* 0x000000ff0e00720c */ /* 0x000fe20003f26270 */
[----:B------:R-:W-:Y:S01]  /*1130*/  @!P4 IMAD.IADD R10, R10, 0x1, -R4 ;  /* 0x000000010a0ac824 */ /* 0x000fe200078e0a04 */
[----:B------:R-:W-:Y:S01]  /*1140*/  ISETP.GE.AND P5, PT, R16, RZ, PT ;  /* 0x000000ff1000720c */ /* 0x000fe20003fa6270 */
[----:B------:R-:W-:Y:S01]  /*1150*/  IMAD.HI.U32 R11, R3, R13, RZ ;  /* 0x0000000d030b7227 */ /* 0x000fe200078e00ff */
[----:B------:R-:W-:-:S02]  /*1160*/  IABS R14, R19 ;  /* 0x00000013000e7213 */ /* 0x000fc40000000000 */
[----:B------:R-:W-:Y:S01]  /*1170*/  ISETP.GE.AND P3, PT, R17, RZ, PT ;  /* 0x000000ff1100720c */ /* 0x000fe20003f66270 */
[----:B------:R-:W-:Y:S01]  /*1180*/  IMAD.MOV R11, RZ, RZ, -R11 ;  /* 0x000000ffff0b7224 */ /* 0x000fe200078e0a0b */
[----:B------:R-:W-:Y:S01]  /*1190*/  ISETP.GE.AND P4, PT, R19, RZ, PT ;  /* 0x000000ff1300720c */ /* 0x000fe20003f86270 */
[--C-:B------:R-:W-:Y:S01]  /*11a0*/  @!P6 IMAD.IADD R8, R8, 0x1, -R4.reuse ;  /* 0x000000010808e824 */ /* 0x100fe200078e0a04 */
[----:B------:R-:W-:Y:S01]  /*11b0*/  LOP3.LUT R19, R2, 0x198, RZ, 0xfc, !PT ;  /* 0x0000019802137812 */ /* 0x000fe200078efcff */
[----:B------:R-:W-:Y:S01]  /*11c0*/  @!P2 IMAD.IADD R9, R9, 0x1, -R4 ;  /* 0x000000010909a824 */ /* 0x000fe200078e0a04 */
[----:B------:R-:W-:Y:S01]  /*11d0*/  ISETP.GE.AND P2, PT, R12, RZ, PT ;  /* 0x000000ff0c00720c */ /* 0x000fe20003f46270 */
[----:B------:R-:W-:Y:S01]  /*11e0*/  @!P0 IMAD.MOV R7, RZ, RZ, -R7 ;  /* 0x000000ffff078224 */ /* 0x000fe200078e0a07 */
[C---:B------:R-:W-:Y:S01]  /*11f0*/  ISETP.GT.U32.AND P0, PT, R4.reuse, R10, PT ;  /* 0x0000000a0400720c */ /* 0x040fe20003f04070 */
[----:B------:R-:W-:Y:S01]  /*1200*/  IMAD R11, R4, R11, R13 ;  /* 0x0000000b040b7224 */ /* 0x000fe200078e020d */
[----:B------:R-:W-:Y:S01]  /*1210*/  LOP3.LUT R13, R2, 0x1a8, RZ, 0xfc, !PT ;  /* 0x000001a8020d7812 */ /* 0x000fe200078efcff */
[----:B------:R-:W-:Y:S01]  /*1220*/  IMAD.HI.U32 R12, R3, R14, RZ ;  /* 0x0000000e030c7227 */ /* 0x000fe200078e00ff */
[----:B------:R-:W-:-:S02]  /*1230*/  ISETP.GE.AND P6, PT, R18, RZ, PT ;  /* 0x000000ff1200720c */ /* 0x000fc40003fc6270 */
[----:B------:R-:W-:Y:S01]  /*1240*/  IABS R16, R13 ;  /* 0x0000000d00107213 */ /* 0x000fe20000000000 */
[----:B------:R-:W-:Y:S01]  /*1250*/  @!P1 IMAD.MOV R5, RZ, RZ, -R5 ;  /* 0x000000ffff059224 */ /* 0x000fe200078e0a05 */
[C---:B------:R-:W-:Y:S01]  /*1260*/  ISETP.GT.U32.AND P1, PT, R4.reuse, R9, PT ;  /* 0x000000090400720c */ /* 0x040fe20003f24070 */
[----:B------:R-:W-:Y:S01]  /*1270*/  @!P5 IMAD.MOV R8, RZ, RZ, -R8 ;  /* 0x000000ffff08d224 */ /* 0x000fe200078e0a08 */
[----:B------:R-:W-:Y:S01]  /*1280*/  ISETP.GT.U32.AND P5, PT, R4, R11, PT ;  /* 0x0000000b0400720c */ /* 0x000fe20003fa4070 */
[----:B------:R-:W-:Y:S01]  /*1290*/  IMAD.MOV R15, RZ, RZ, -R12 ;  /* 0x000000ffff0f7224 */ /* 0x000fe200078e0a0c */
[----:B------:R-:W-:Y:S01]  /*12a0*/  IABS R18, R19 ;  /* 0x0000001300127213 */ /* 0x000fe20000000000 */
[----:B------:R-:W-:Y:S01]  /*12b0*/  @!P0 IMAD.IADD R10, R10, 0x1, -R4 ;  /* 0x000000010a0a8824 */ /* 0x000fe200078e0a04 */
[----:B------:R-:W-:Y:S01]  /*12c0*/  LOP3.LUT R34, R2, 0x128, RZ, 0xfc, !PT ;  /* 0x0000012802227812 */ /* 0x000fe200078efcff */
[----:B------:R-:W-:Y:S01]  /*12d0*/  IMAD R12, R4, R15, R14 ;  /* 0x0000000f040c7224 */ /* 0x000fe200078e020e */
[C---:B------:R-:W-:Y:S01]  /*12e0*/  LOP3.LUT R14, R2.reuse, 0x1a0, RZ, 0xfc, !PT ;  /* 0x000001a0020e7812 */ /* 0x040fe200078efcff */
[----:B------:R-:W-:Y:S01]  /*12f0*/  IMAD.HI.U32 R15, R3, R18, RZ ;  /* 0x00000012030f7227 */ /* 0x000fe200078e00ff */
[----:B------:R-:W-:-:S02]  /*1300*/  LOP3.LUT R35, R2, 0x120, RZ, 0xfc, !PT ;  /* 0x0000012002237812 */ /* 0x000fc400078efcff */
[----:B------:R-:W-:Y:S01]  /*1310*/  ISETP.GT.U32.AND P0, PT, R4, R12, PT ;  /* 0x0000000c0400720c */ /* 0x000fe20003f04070 */
[--C-:B------:R-:W-:Y:S01]  /*1320*/  @!P1 IMAD.IADD R9, R9, 0x1, -R4.reuse ;  /* 0x0000000109099824 */ /* 0x100fe200078e0a04 */
[----:B------:R-:W-:Y:S01]  /*1330*/  ISETP.GE.AND P1, PT, R13, RZ, PT ;  /* 0x000000ff0d00720c */ /* 0x000fe20003f26270 */
[--C-:B------:R-:W-:Y:S01]  /*1340*/  @!P5 IMAD.IADD R11, R11, 0x1, -R4.reuse ;  /* 0x000000010b0bd824 */ /* 0x100fe200078e0a04 */
[----:B------:R-:W-:Y:S01]  /*1350*/  IABS R17, R14 ;  /* 0x0000000e00117213 */ /* 0x000fe20000000000 */
[----:B------:R-:W-:Y:S01]  /*1360*/  @!P3 IMAD.MOV R9, RZ, RZ, -R9 ;  /* 0x000000ffff09b224 */ /* 0x000fe200078e0a09 */
[----:B------:R-:W-:Y:S01]  /*1370*/  ISETP.GE.AND P5, PT, R14, RZ, PT ;  /* 0x000000ff0e00720c */ /* 0x000fe20003fa6270 */
[C---:B------:R-:W-:Y:S01]  /*1380*/  IMAD.HI.U32 R13, R3.reuse, R16, RZ ;  /* 0x00000010030d7227 */ /* 0x040fe200078e00ff */
[----:B------:R-:W-:Y:S02]  /*1390*/  ISETP.GT.U32.AND P3, PT, R4, R11, PT ;  /* 0x0000000b0400720c */ /* 0x000fe40003f64070 */
[C---:B------:R-:W-:Y:S01]  /*13a0*/  LOP3.LUT R36, R2.reuse, 0x118, RZ, 0xfc, !PT ;  /* 0x0000011802247812 */ /* 0x040fe200078efcff */
[----:B------:R-:W-:Y:S01]  /*13b0*/  IMAD.MOV R13, RZ, RZ, -R13 ;  /* 0x000000ffff0d7224 */ /* 0x000fe200078e0a0d */
[----:B------:R-:W-:Y:S01]  /*13c0*/  LOP3.LUT R37, R2, 0x100, RZ, 0xfc, !PT ;  /* 0x0000010002257812 */ /* 0x000fe200078efcff */
[----:B------:R-:W-:Y:S01]  /*13d0*/  @!P0 IMAD.IADD R12, R12, 0x1, -R4 ;  /* 0x000000010c0c8824 */ /* 0x000fe200078e0a04 */
[----:B------:R-:W-:Y:S01]  /*13e0*/  LOP3.LUT R38, R2, 0xf0, RZ, 0xfc, !PT ;  /* 0x000000f002267812 */ /* 0x000fe200078efcff */
[----:B------:R-:W-:Y:S01]  /*13f0*/  IMAD R13, R4, R13, R16 ;  /* 0x0000000d040d7224 */ /* 0x000fe200078e0210 */
[----:B------:R-:W-:Y:S01]  /*1400*/  LOP3.LUT R39, R2, 0xe8, RZ, 0xfc, !PT ;  /* 0x000000e802277812 */ /* 0x000fe200078efcff */
[----:B------:R-:W-:Y:S01]  /*1410*/  IMAD.HI.U32 R14, R3, R17, RZ ;  /* 0x00000011030e7227 */ /* 0x000fe200078e00ff */
[----:B------:R-:W-:-:S02]  /*1420*/  ISETP.GT.U32.AND P0, PT, R4, R12, PT ;  /* 0x0000000c0400720c */ /* 0x000fc40003f04070 */
[----:B------:R-:W-:Y:S01]  /*1430*/  LOP3.LUT R41, R2, 0xe0, RZ, 0xfc, !PT ;  /* 0x000000e002297812 */ /* 0x000fe200078efcff */
[----:B------:R-:W-:Y:S01]  /*1440*/  @!P3 IMAD.IADD R11, R11, 0x1, -R4 ;  /* 0x000000010b0bb824 */ /* 0x000fe200078e0a04 */
[----:B------:R-:W-:Y:S01]  /*1450*/  ISETP.GT.U32.AND P3, PT, R4, R13, PT ;  /* 0x0000000d0400720c */ /* 0x000fe20003f64070 */
[----:B------:R-:W-:Y:S01]  /*1460*/  IMAD.MOV R14, RZ, RZ, -R14 ;  /* 0x000000ffff0e7224 */ /* 0x000fe200078e0a0e */
[C---:B------:R-:W-:Y:S01]  /*1470*/  LOP3.LUT R42, R2.reuse, 0xd8, RZ, 0xfc, !PT ;  /* 0x000000d8022a7812 */ /* 0x040fe200078efcff */
[----:B------:R-:W-:Y:S01]  /*1480*/  IMAD.MOV R15, RZ, RZ, -R15 ;  /* 0x000000ffff0f7224 */ /* 0x000fe200078e0a0f */
[----:B------:R-:W-:Y:S01]  /*1490*/  LOP3.LUT R50, R2, 0xa8, RZ, 0xfc, !PT ;  /* 0x000000a802327812 */ /* 0x000fe200078efcff */
[C---:B------:R-:W-:Y:S01]  /*14a0*/  IMAD R14, R4.reuse, R14, R17 ;  /* 0x0000000e040e7224 */ /* 0x040fe200078e0211 */
[----:B------:R-:W-:Y:S01]  /*14b0*/  IABS R40, R42 ;  /* 0x0000002a00287213 */ /* 0x000fe20000000000 */
[----:B------:R-:W-:Y:S01]  /*14c0*/  IMAD R15, R4, R15, R18 ;  /* 0x0000000f040f7224 */ /* 0x000fe200078e0212 */
[----:B------:R-:W-:Y:S01]  /*14d0*/  IABS R45, R50 ;  /* 0x00000032002d7213 */ /* 0x000fe20000000000 */
[----:B------:R-:W-:Y:S01]  /*14e0*/  @!P6 IMAD.MOV R10, RZ, RZ, -R10 ;  /* 0x000000ffff0ae224 */ /* 0x000fe200078e0a0a */
[----:B------:R-:W-:Y:S01]  /*14f0*/  ISETP.GE.AND P6, PT, R19, RZ, PT ;  /* 0x000000ff1300720c */ /* 0x000fe20003fc6270 */
[--C-:B------:R-:W-:Y:S01]  /*1500*/  @!P0 IMAD.IADD R12, R12, 0x1, -R4.reuse ;  /* 0x000000010c0c8824 */ /* 0x100fe200078e0a04 */
[----:B------:R-:W-:Y:S01]  /*1510*/  LOP3.LUT R19, R2, 0x190, RZ, 0xfc, !PT ;  /* 0x0000019002137812 */ /* 0x000fe200078efcff */
[----:B------:R-:W-:Y:S01]  /*1520*/  @!P2 IMAD.MOV R11, RZ, RZ, -R11 ;  /* 0x000000ffff0ba224 */ /* 0x000fe200078e0a0b */
[C---:B------:R-:W-:Y:S01]  /*1530*/  ISETP.GT.U32.AND P0, PT, R4.reuse, R14, PT ;  /* 0x0000000e0400720c */ /* 0x040fe20003f04070 */
[----:B------:R-:W-:Y:S01]  /*1540*/  @!P3 IMAD.IADD R13, R13, 0x1, -R4 ;  /* 0x000000010d0db824 */ /* 0x000fe200078e0a04 */
[----:B------:R-:W-:Y:S01]  /*1550*/  ISETP.GT.U32.AND P2, PT, R4, R15, PT ;  /* 0x0000000f0400720c */ /* 0x000fe20003f44070 */
[----:B------:R-:W-:Y:S01]  /*1560*/  IMAD.HI.U32 R18, R3, R21, RZ ;  /* 0x0000001503127227 */ /* 0x000fe200078e00ff */
[----:B------:R-:W-:-:S02]  /*1570*/  IABS R17, R19 ;  /* 0x0000001300117213 */ /* 0x000fc40000000000 */
[----:B------:R-:W-:Y:S01]  /*1580*/  ISETP.GT.U32.AND P3, PT, R4, R13, PT ;  /* 0x0000000d0400720c */ /* 0x000fe20003f64070 */
[----:B------:R-:W-:Y:S01]  /*1590*/  @!P4 IMAD.MOV R12, RZ, RZ, -R12 ;  /* 0x000000ffff0cc224 */ /* 0x000fe200078e0a0c */
[----:B------:R-:W-:Y:S01]  /*15a0*/  ISETP.GE.AND P4, PT, R19, RZ, PT ;  /* 0x000000ff1300720c */ /* 0x000fe20003f86270 */
[----:B------:R-:W-:Y:S01]  /*15b0*/  IMAD.HI.U32 R16, R3, R17, RZ ;  /* 0x0000001103107227 */ /* 0x000fe200078e00ff */
[C---:B------:R-:W-:Y:S02]  /*15c0*/  LOP3.LUT R46, R2.reuse, 0xb0, RZ, 0xfc, !PT ;  /* 0x000000b0022e7812 */ /* 0x040fe400078efcff */
[----:B------:R-:W-:Y:S01]  /*15d0*/  LOP3.LUT R51, R2, 0xa0, RZ, 0xfc, !PT ;  /* 0x000000a002337812 */ /* 0x000fe200078efcff */
[----:B------:R-:W-:Y:S01]  /*15e0*/  @!P0 IMAD.IADD R14, R14, 0x1, -R4 ;  /* 0x000000010e0e8824 */ /* 0x000fe200078e0a04 */
[----:B------:R-:W-:Y:S01]  /*15f0*/  IABS R44, R46 ;  /* 0x0000002e002c7213 */ /* 0x000fe20000000000 */
[----:B------:R-:W-:Y:S01]  /*1600*/  IMAD.MOV R16, RZ, RZ, -R16 ;  /* 0x000000ffff107224 */ /* 0x000fe200078e0a10 */
[----:B------:R-:W-:Y:S01]  /*1610*/  LOP3.LUT R54, R2, 0x90, RZ, 0xfc, !PT ;  /* 0x0000009002367812 */ /* 0x000fe200078efcff */
[--C-:B------:R-:W-:Y:S01]  /*1620*/  @!P2 IMAD.IADD R15, R15, 0x1, -R4.reuse ;  /* 0x000000010f0fa824 */ /* 0x100fe200078e0a04 */
[C---:B------:R-:W-:Y:S01]  /*1630*/  ISETP.GT.U32.AND P0, PT, R4.reuse, R14, PT ;  /* 0x0000000e0400720c */ /* 0x040fe20003f04070 */
[----:B------:R-:W-:Y:S01]  /*1640*/  IMAD R16, R4, R16, R17 ;  /* 0x0000001004107224 */ /* 0x000fe200078e0211 */
[----:B------:R-:W-:Y:S01]  /*1650*/  LOP3.LUT R55, R2, 0x88, RZ, 0xfc, !PT ;  /* 0x0000008802377812 */ /* 0x000fe200078efcff */
[----:B------:R-:W-:Y:S01]  /*1660*/  @!P3 IMAD.IADD R13, R13, 0x1, -R4 ;  /* 0x000000010d0db824 */ /* 0x000fe200078e0a04 */
[C---:B------:R-:W-:Y:S01]  /*1670*/  ISETP.GT.U32.AND P2, PT, R4.reuse, R15, PT ;  /* 0x0000000f0400720c */ /* 0x040fe20003f44070 */
[----:B------:R-:W-:Y:S01]  /*1680*/  IMAD.HI.U32 R17, R3, R20, RZ ;  /* 0x0000001403117227 */ /* 0x000fe200078e00ff */
[----:B------:R-:W-:-:S02]  /*1690*/  ISETP.GT.U32.AND P3, PT, R4, R16, PT ;  /* 0x000000100400720c */ /* 0x000fc40003f64070 */
[----:B------:R-:W-:Y:S01]  /*16a0*/  IABS R48, R54 ;  /* 0x0000003600307213 */ /* 0x000fe20000000000 */
[----:B------:R-:W-:Y:S01]  /*16b0*/  IMAD.HI.U32 R19, R3, R22, RZ ;  /* 0x0000001603137227 */ /* 0x000fe200078e00ff */
[----:B------:R-:W-:Y:S02]  /*16c0*/  IABS R49, R55 ;  /* 0x0000003700317213 */ /* 0x000fe40000000000 */
[C---:B------:R-:W-:Y:S01]  /*16d0*/  LOP3.LUT R52, R2.reuse, 0x98, RZ, 0xfc, !PT ;  /* 0x0000009802347812 */ /* 0x040fe200078efcff */
[----:B------:R-:W-:Y:S01]  /*16e0*/  IMAD.MOV R18, RZ, RZ, -R18 ;  /* 0x000000ffff127224 */ /* 0x000fe200078e0a12 */
[C---:B------:R-:W-:Y:S01]  /*16f0*/  LOP3.LUT R57, R2.reuse, 0x70, RZ, 0xfc, !PT ;  /* 0x0000007002397812 */ /* 0x040fe200078efcff */
[----:B------:R-:W-:Y:S01]  /*1700*/  IMAD.MOV R17, RZ, RZ, -R17 ;  /* 0x000000ffff117224 */ /* 0x000fe200078e0a11 */
[----:B------:R-:W-:Y:S01]  /*1710*/  IABS R47, R52 ;  /* 0x00000034002f7213 */ /* 0x000fe20000000000 */
[----:B------:R-:W-:Y:S01]  /*1720*/  IMAD.MOV R19, RZ, RZ, -R19 ;  /* 0x000000ffff137224 */ /* 0x000fe200078e0a13 */
[----:B------:R-:W-:Y:S01]  /*1730*/  LOP3.LUT R56, R2, 0x80, RZ, 0xfc, !PT ;  /* 0x0000008002387812 */ /* 0x000fe200078efcff */
[----:B------:R-:W-:Y:S01]  /*1740*/  IMAD R18, R4, R18, R21 ;  /* 0x0000001204127224 */ /* 0x000fe200078e0215 */
[----:B------:R-:W-:Y:S01]  /*1750*/  LOP3.LUT R58, R2, 0x40, RZ, 0xfc, !PT ;  /* 0x00000040023a7812 */ /* 0x000fe200078efcff */
[----:B------:R-:W-:Y:S01]  /*1760*/  @!P0 IMAD.IADD R14, R14, 0x1, -R4 ;  /* 0x000000010e0e8824 */ /* 0x000fe200078e0a04 */
[----:B------:R-:W-:Y:S01]  /*1770*/  ISETP.GE.AND P0, PT, R23, RZ, PT ;  /* 0x000000ff1700720c */ /* 0x000fe20003f06270 */
[----:B------:R-:W-:Y:S01]  /*1780*/  IMAD R17, R4, R17, R20 ;  /* 0x0000001104117224 */ /* 0x000fe200078e0214 */
[----:B------:R-:W-:Y:S01]  /*1790*/  LOP3.LUT R23, R2, 0x168, RZ, 0xfc, !PT ;  /* 0x0000016802177812 */ /* 0x000fe200078efcff */
[C---:B------:R-:W-:Y:S01]  /*17a0*/  IMAD R19, R4.reuse, R19, R22 ;  /* 0x0000001304137224 */ /* 0x040fe200078e0216 */
[----:B------:R-:W-:Y:S01]  /*17b0*/  IABS R61, R58 ;  /* 0x0000003a003d7213 */ /* 0x000fe20000000000 */
[--C-:B------:R-:W-:Y:S01]  /*17c0*/  @!P2 IMAD.IADD R15, R15, 0x1, -R4.reuse ;  /* 0x000000010f0fa824 */ /* 0x100fe200078e0a04 */
[----:B------:R-:W-:Y:S01]  /*17d0*/  ISETP.GT.U32.AND P2, PT, R4, R18, PT ;  /* 0x000000120400720c */ /* 0x000fe20003f44070 */
[----:B------:R-:W-:Y:S01]  /*17e0*/  @!P3 IMAD.IADD R16, R16, 0x1, -R4 ;  /* 0x000000011010b824 */ /* 0x000fe200078e0a04 */
[C---:B------:R-:W-:Y:S01]  /*17f0*/  ISETP.GT.U32.AND P3, PT, R4.reuse, R17, PT ;  /* 0x000000110400720c */ /* 0x040fe20003f64070 */
[----:B------:R-:W-:Y:S01]  /*1800*/  @!P6 IMAD.MOV R15, RZ, RZ, -R15 ;  /* 0x000000ffff0fe224 */ /* 0x000fe200078e0a0f */
[----:B------:R-:W-:Y:S01]  /*1810*/  ISETP.GT.U32.AND P6, PT, R4, R19, PT ;  /* 0x000000130400720c */ /* 0x000fe20003fc4070 */
[----:B------:R-:W-:Y:S01]  /*1820*/  @!P5 IMAD.MOV R14, RZ, RZ, -R14 ;  /* 0x000000ffff0ed224 */ /* 0x000fe200078e0a0e */
[----:B------:R-:W-:Y:S01]  /*1830*/  IABS R21, R23 ;  /* 0x0000001700157213 */ /* 0x000fe20000000000 */
[----:B------:R-:W-:Y:S01]  /*1840*/  @!P1 IMAD.MOV R13, RZ, RZ, -R13 ;  /* 0x000000ffff0d9224 */ /* 0x000fe200078e0a0d */
[----:B------:R-:W-:-:S02]  /*1850*/  ISETP.GE.AND P5, PT, R24, RZ, PT ;  /* 0x000000ff1800720c */ /* 0x000fc40003fa6270 */
[----:B------:R-:W-:Y:S01]  /*1860*/  LOP3.LUT R24, R2, 0x160, RZ, 0xfc, !PT ;  /* 0x0000016002187812 */ /* 0x000fe200078efcff */
[----:B------:R-:W-:Y:S01]  /*1870*/  IMAD.HI.U32 R20, R3, R21, RZ ;  /* 0x0000001503147227 */ /* 0x000fe200078e00ff */
[----:B------:R-:W-:Y:S02]  /*1880*/  ISETP.GT.U32.AND P1, PT, R4, R16, PT ;  /* 0x000000100400720c */ /* 0x000fe40003f24070 */
[----:B------:R-:W-:Y:S01]  /*1890*/  IABS R22, R24 ;  /* 0x0000001800167213 */ /* 0x000fe20000000000 */
[----:B------:R-:W-:Y:S01]  /*18a0*/  @!P2 IMAD.IADD R18, R18, 0x1, -R4 ;  /* 0x000000011212a824 */ /* 0x000fe200078e0a04 */
[C---:B------:R-:W-:Y:S01]  /*18b0*/  LOP3.LUT R64, R2.reuse, 0x28, RZ, 0xfc, !PT ;  /* 0x0000002802407812 */ /* 0x040fe200078efcff */
[----:B------:R-:W-:Y:S01]  /*18c0*/  IMAD.MOV R20, RZ, RZ, -R20 ;  /* 0x000000ffff147224 */ /* 0x000fe200078e0a14 */
[----:B------:R-:W-:Y:S01]  /*18d0*/  LOP3.LUT R62, R2, 0x30, RZ, 0xfc, !PT ;  /* 0x00000030023e7812 */ /* 0x000fe200078efcff */
[--C-:B------:R-:W-:Y:S01]  /*18e0*/  @!P3 IMAD.IADD R17, R17, 0x1, -R4.reuse ;  /* 0x000000011111b824 */ /* 0x100fe200078e0a04 */
[----:B------:R-:W-:Y:S01]  /*18f0*/  ISETP.GE.AND P3, PT, R23, RZ, PT ;  /* 0x000000ff1700720c */ /* 0x000fe20003f66270 */
[----:B------:R-:W-:Y:S01]  /*1900*/  @!P6 IMAD.IADD R19, R19, 0x1, -R4 ;  /* 0x000000011313e824 */ /* 0x000fe200078e0a04 */
[C---:B------:R-:W-:Y:S01]  /*1910*/  ISETP.GT.U32.AND P6, PT, R4.reuse, R18, PT ;  /* 0x000000120400720c */ /* 0x040fe20003fc4070 */
[C---:B------:R-:W-:Y:S01]  /*1920*/  IMAD R20, R4.reuse, R20, R21 ;  /* 0x0000001404147224 */ /* 0x040fe200078e0215 */
[----:B------:R-:W-:Y:S01]  /*1930*/  ISETP.GT.U32.AND P2, PT, R4, R17, PT ;  /* 0x000000110400720c */ /* 0x000fe20003f44070 */
[----:B------:R-:W-:Y:S01]  /*1940*/  IMAD.HI.U32 R21, R3, R22, RZ ;  /* 0x0000001603157227 */ /* 0x000fe200078e00ff */
[----:B------:R-:W-:-:S02]  /*1950*/  IABS R63, R62 ;  /* 0x0000003e003f7213 */ /* 0x000fc40000000000 */
[----:B------:R-:W-:Y:S01]  /*1960*/  LOP3.LUT R66, R2, 0x8, RZ, 0xfc, !PT ;  /* 0x0000000802427812 */ /* 0x000fe200078efcff */
[----:B------:R-:W-:Y:S01]  /*1970*/  IMAD.MOV R21, RZ, RZ, -R21 ;  /* 0x000000ffff157224 */ /* 0x000fe200078e0a15 */
[----:B------:R-:W-:Y:S01]  /*1980*/  IABS R93, R2 ;  /* 0x00000002005d7213 */ /* 0x000fe20000000000 */
[----:B------:R-:W-:Y:S01]  /*1990*/  @!P1 IMAD.IADD R16, R16, 0x1, -R4 ;  /* 0x0000000110109824 */ /* 0x000fe200078e0a04 */
[----:B------:R-:W-:Y:S01]  /*19a0*/  ISETP.GE.AND P1, PT, R25, RZ, PT ;  /* 0x000000ff1900720c */ /* 0x000fe20003f26270 */
[----:B------:R-:W-:Y:S01]  /*19b0*/  IMAD R21, R4, R21, R22 ;  /* 0x0000001504157224 */ /* 0x000fe200078e0216 */
[----:B------:R-:W-:Y:S01]  /*19c0*/  IABS R25, R27 ;  /* 0x0000001b00197213 */ /* 0x000fe20000000000 */
[----:B------:R-:W-:Y:S01]  /*19d0*/  @!P6 IMAD.IADD R18, R18, 0x1, -R4 ;  /* 0x000000011212e824 */ /* 0x000fe200078e0a04 */
[----:B------:R-:W-:Y:S01]  /*19e0*/  IABS R91, R66 ;  /* 0x00000042005b7213 */ /* 0x000fe20000000000 */
[----:B------:R-:W-:Y:S01]  /*19f0*/  @!P4 IMAD.MOV R16, RZ, RZ, -R16 ;  /* 0x000000ffff10c224 */ /* 0x000fe200078e0a10 */
[C---:B------:R-:W-:Y:S01]  /*1a00*/  ISETP.GT.U32.AND P6, PT, R4.reuse, R21, PT ;  /* 0x000000150400720c */ /* 0x040fe20003fc4070 */
[----:B------:R-:W-:Y:S01]  /*1a10*/  @!P2 IMAD.IADD R17, R17, 0x1, -R4 ;  /* 0x000000011111a824 */ /* 0x000fe200078e0a04 */
[C---:B------:R-:W-:Y:S01]  /*1a20*/  ISETP.GT.U32.AND P4, PT, R4.reuse, R19, PT ;  /* 0x000000130400720c */ /* 0x040fe20003f84070 */
[----:B------:R-:W-:Y:S01]  /*1a30*/  IMAD.HI.U32 R22, R3, R25, RZ ;  /* 0x0000001903167227 */ /* 0x000fe200078e00ff */
[----:B------:R-:W-:-:S02]  /*1a40*/  ISETP.GT.U32.AND P2, PT, R4, R20, PT ;  /* 0x000000140400720c */ /* 0x000fc40003f44070 */
[----:B------:R-:W-:Y:S01]  /*1a50*/  SHF.R.S32.HI R196, RZ, 0x4, R196 ;  /* 0x00000004ffc47819 */ /* 0x000fe200000114c4 */
[----:B------:R-:W-:-:S04]  /*1a60*/  IMAD.HI.U32 R23, R3, R26, RZ ;  /* 0x0000001a03177227 */ /* 0x000fc800078e00ff */
[----:B------:R-:W-:Y:S02]  /*1a70*/  IMAD.MOV R22, RZ, RZ, -R22 ;  /* 0x000000ffff167224 */ /* 0x000fe400078e0a16 */
[--C-:B------:R-:W-:Y:S02]  /*1a80*/  @!P6 IMAD.IADD R21, R21, 0x1, -R4.reuse ;  /* 0x000000011515e824 */ /* 0x100fe400078e0a04 */
[--C-:B------:R-:W-:Y:S01]  /*1a90*/  @!P4 IMAD.IADD R19, R19, 0x1, -R4.reuse ;  /* 0x000000011313c824 */ /* 0x100fe200078e0a04 */
[----:B------:R-:W-:Y:S01]  /*1aa0*/  ISETP.GE.AND P4, PT, R24, RZ, PT ;  /* 0x000000ff1800720c */ /* 0x000fe20003f86270 */
[----:B------:R-:W-:Y:S01]  /*1ab0*/  @!P2 IMAD.IADD R20, R20, 0x1, -R4 ;  /* 0x000000011414a824 */ /* 0x000fe200078e0a04 */
[----:B------:R-:W-:Y:S01]  /*1ac0*/  ISETP.GE.AND P2, PT, R27, RZ, PT ;  /* 0x000000ff1b00720c */ /* 0x000fe20003f46270 */
[----:B------:R-:W-:Y:S01]  /*1ad0*/  IMAD.HI.U32 R24, R3, R28, RZ ;  /* 0x0000001c03187227 */ /* 0x000fe200078e00ff */
[----:B------:R-:W-:-:S03]  /*1ae0*/  ISETP.GT.U32.AND P6, PT, R4, R21, PT ;  /* 0x000000150400720c */ /* 0x000fc60003fc4070 */
[----:B------:R-:W-:Y:S02]  /*1af0*/  IMAD.MOV R27, RZ, RZ, -R23 ;  /* 0x000000ffff1b7224 */ /* 0x000fe400078e0a17 */
[C---:B------:R-:W-:Y:S02]  /*1b00*/  IMAD R23, R4.reuse, R22, R25 ;  /* 0x0000001604177224 */ /* 0x040fe400078e0219 */
[----:B------:R-:W-:Y:S02]  /*1b10*/  IMAD.MOV R25, RZ, RZ, -R24 ;  /* 0x000000ffff197224 */ /* 0x000fe400078e0a18 */
[C---:B------:R-:W-:Y:S01]  /*1b20*/  IMAD R24, R4.reuse, R27, R26 ;  /* 0x0000001b04187224 */ /* 0x040fe200078e021a */
[----:B------:R-:W-:Y:S01]  /*1b30*/  IABS R26, R32 ;  /* 0x00000020001a7213 */ /* 0x000fe20000000000 */
[C---:B------:R-:W-:Y:S01]  /*1b40*/  IMAD R22, R4.reuse, R25, R28 ;  /* 0x0000001904167224 */ /* 0x040fe200078e021c */
[----:B------:R-:W-:Y:S01]  /*1b50*/  IABS R28, R33 ;  /* 0x00000021001c7213 */ /* 0x000fe20000000000 */
[----:B------:R-:W-:Y:S01]  /*1b60*/  @!P1 IMAD.MOV R19, RZ, RZ, -R19 ;  /* 0x000000ffff139224 */ /* 0x000fe200078e0a13 */
[C---:B------:R-:W-:Y:S01]  /*1b70*/  ISETP.GT.U32.AND P1, PT, R4.reuse, R24, PT ;  /* 0x000000180400720c */ /* 0x040fe20003f24070 */
[----:B------:R-:W-:Y:S01]  /*1b80*/  @!P6 IMAD.IADD R21, R21, 0x1, -R4 ;  /* 0x000000011515e824 */ /* 0x000fe200078e0a04 */
[C---:B------:R-:W-:Y:S01]  /*1b90*/  ISETP.GT.U32.AND P6, PT, R4.reuse, R22, PT ;  /* 0x000000160400720c */ /* 0x040fe20003fc4070 */
[----:B------:R-:W-:Y:S01]  /*1ba0*/  @!P5 IMAD.MOV R18, RZ, RZ, -R18 ;  /* 0x000000ffff12d224 */ /* 0x000fe200078e0a12 */
[----:B------:R-:W-:Y:S01]  /*1bb0*/  ISETP.GT.U32.AND P5, PT, R4, R23, PT ;  /* 0x000000170400720c */ /* 0x000fe20003fa4070 */
[----:B------:R-:W-:-:S04]  /*1bc0*/  IMAD.HI.U32 R25, R3, R26, RZ ;  /* 0x0000001a03197227 */ /* 0x000fc800078e00ff */
[----:B------:R-:W-:Y:S01]  /*1bd0*/  @!P0 IMAD.MOV R17, RZ, RZ, -R17 ;  /* 0x000000ffff118224 */ /* 0x000fe200078e0a11 */
[----:B------:R-:W-:Y:S01]  /*1be0*/  ISETP.GT.U32.AND P0, PT, R4, R20, PT ;  /* 0x000000140400720c */ /* 0x000fe20003f04070 */
[----:B------:R-:W-:Y:S02]  /*1bf0*/  IMAD.MOV R27, RZ, RZ, -R25 ;  /* 0x000000ffff1b7224 */ /* 0x000fe400078e0a19 */
[--C-:B------:R-:W-:Y:S02]  /*1c00*/  @!P1 IMAD.IADD R24, R24, 0x1, -R4.reuse ;  /* 0x0000000118189824 */ /* 0x100fe400078e0a04 */
[----:B------:R-:W-:Y:S02]  /*1c10*/  @!P6 IMAD.IADD R22, R22, 0x1, -R4 ;  /* 0x000000011616e824 */ /* 0x000fe400078e0a04 */
[----:B------:R-:W-:Y:S01]  /*1c20*/  IMAD.HI.U32 R25, R3, R28, RZ ;  /* 0x0000001c03197227 */ /* 0x000fe200078e00ff */
[----:B------:R-:W-:-:S03]  /*1c30*/  ISETP.GT.U32.AND P6, PT, R4, R24, PT ;  /* 0x000000180400720c */ /* 0x000fc60003fc4070 */
[--C-:B------:R-:W-:Y:S01]  /*1c40*/  @!P5 IMAD.IADD R23, R23, 0x1, -R4.reuse ;  /* 0x000000011717d824 */ /* 0x100fe200078e0a04 */
[----:B------:R-:W-:Y:S01]  /*1c50*/  ISETP.GE.AND P5, PT, R31, RZ, PT ;  /* 0x000000ff1f00720c */ /* 0x000fe20003fa6270 */
[----:B------:R-:W-:Y:S01]  /*1c60*/  IMAD.MOV R25, RZ, RZ, -R25 ;  /* 0x000000ffff197224 */ /* 0x000fe200078e0a19 */
[----:B------:R-:W-:Y:S01]  /*1c70*/  IABS R31, R35 ;  /* 0x00000023001f7213 */ /* 0x000fe20000000000 */
[----:B------:R-:W-:Y:S01]  /*1c80*/  @!P0 IMAD.IADD R20, R20, 0x1, -R4 ;  /* 0x0000000114148824 */ /* 0x000fe200078e0a04 */
[C---:B------:R-:W-:Y:S01]  /*1c90*/  ISETP.GT.U32.AND P1, PT, R4.reuse, R23, PT ;  /* 0x000000170400720c */ /* 0x040fe20003f24070 */
[----:B------:R-:W-:Y:S01]  /*1ca0*/  IMAD R25, R4, R25, R28 ;  /* 0x0000001904197224 */ /* 0x000fe200078e021c */
[----:B------:R-:W-:Y:S01]  /*1cb0*/  ISETP.GE.AND P0, PT, R30, RZ, PT ;  /* 0x000000ff1e00720c */ /* 0x000fe20003f06270 */
[----:B------:R-:W-:Y:S01]  /*1cc0*/  @!P3 IMAD.MOV R20, RZ, RZ, -R20 ;  /* 0x000000ffff14b224 */ /* 0x000fe200078e0a14 */
[----:B------:R-:W-:Y:S01]  /*1cd0*/  ISETP.GT.U32.AND P3, PT, R4, R22, PT ;  /* 0x000000160400720c */ /* 0x000fe20003f64070 */
[----:B------:R-:W-:Y:S01]  /*1ce0*/  @!P6 IMAD.IADD R24, R24, 0x1, -R4 ;  /* 0x000000011818e824 */ /* 0x000fe200078e0a04 */
[C---:B------:R-:W-:Y:S01]  /*1cf0*/  ISETP.GT.U32.AND P6, PT, R4.reuse, R25, PT ;  /* 0x000000190400720c */ /* 0x040fe20003fc4070 */
[----:B------:R-:W-:Y:S01]  /*1d00*/  IMAD R26, R4, R27, R26 ;  /* 0x0000001b041a7224 */ /* 0x000fe200078e021a */
[----:B------:R-:W-:Y:S01]  /*1d10*/  IABS R30, R34 ;  /* 0x00000022001e7213 */ /* 0x000fe20000000000 */
[----:B------:R-:W-:-:S04]  /*1d20*/  IMAD.HI.U32 R28, R3, R31, RZ ;  /* 0x0000001f031c7227 */ /* 0x000fc800078e00ff */
[----:B------:R-:W-:Y:S01]  /*1d30*/  @!P1 IMAD.IADD R23, R23, 0x1, -R4 ;  /* 0x0000000117179824 */ /* 0x000fe200078e0a04 */
[----:B------:R-:W-:Y:S01]  /*1d40*/  ISETP.GT.U32.AND P1, PT, R4, R26, PT ;  /* 0x0000001a0400720c */ /* 0x000fe20003f24070 */
[----:B------:R-:W-:-:S04]  /*1d50*/  IMAD.HI.U32 R27, R3, R30, RZ ;  /* 0x0000001e031b7227 */ /* 0x000fc800078e00ff */
[--C-:B------:R-:W-:Y:S02]  /*1d60*/  @!P6 IMAD.IADD R25, R25, 0x1, -R4.reuse ;  /* 0x000000011919e824 */ /* 0x100fe400078e0a04 */
[----:B------:R-:W-:Y:S02]  /*1d70*/  IMAD.MOV R27, RZ, RZ, -R27 ;  /* 0x000000ffff1b7224 */ /* 0x000fe400078e0a1b */
[----:B------:R-:W-:Y:S01]  /*1d80*/  @!P3 IMAD.IADD R22, R22, 0x1, -R4 ;  /* 0x000000011616b824 */ /* 0x000fe200078e0a04 */
[C---:B------:R-:W-:Y:S01]  /*1d90*/  ISETP.GT.U32.AND P6, PT, R4.reuse, R25, PT ;  /* 0x000000190400720c */ /* 0x040fe20003fc4070 */
[----:B------:R-:W-:Y:S01]  /*1da0*/  IMAD R27, R4, R27, R30 ;  /* 0x0000001b041b7224 */ /* 0x000fe200078e021e */
[----:B------:R-:W-:Y:S01]  /*1db0*/  ISETP.GE.AND P3, PT, R32, RZ, PT ;  /* 0x000000ff2000720c */ /* 0x000fe20003f66270 */
[----:B------:R-:W-:Y:S01]  /*1dc0*/  @!P1 IMAD.IADD R26, R26, 0x1, -R4 ;  /* 0x000000011a1a9824 */ /* 0x000fe200078e0a04 */
[----:B------:R-:W-:Y:S01]  /*1dd0*/  IABS R32, R36 ;  /* 0x0000002400207213 */ /* 0x000fe20000000000 */
[----:B------:R-:W-:Y:S01]  /*1de0*/  IMAD.MOV R28, RZ, RZ, -R28 ;  /* 0x000000ffff1c7224 */ /* 0x000fe200078e0a1c */
[----:B------:R-:W-:Y:S01]  /*1df0*/  ISETP.GE.AND P1, PT, R33, RZ, PT ;  /* 0x000000ff2100720c */ /* 0x000fe20003f26270 */
[----:B------:R-:W-:Y:S01]  /*1e00*/  @!P2 IMAD.MOV R23, RZ, RZ, -R23 ;  /* 0x000000ffff17a224 */ /* 0x000fe200078e0a17 */
[----:B------:R-:W-:Y:S01]  /*1e10*/  ISETP.GT.U32.AND P2, PT, R4, R27, PT ;  /* 0x0000001b0400720c */ /* 0x000fe20003f44070 */
[----:B------:R-:W-:-:S04]  /*1e20*/  IMAD.HI.U32 R30, R3, R32, RZ ;  /* 0x00000020031e7227 */ /* 0x000fc800078e00ff */
[C---:B------:R-:W-:Y:S02]  /*1e30*/  IMAD R28, R4.reuse, R28, R31 ;  /* 0x0000001c041c7224 */ /* 0x040fe400078e021f */
[----:B------:R-:W-:Y:S02]  /*1e40*/  IMAD.MOV R31, RZ, RZ, -R30 ;  /* 0x000000ffff1f7224 */ /* 0x000fe400078e0a1e */
[----:B------:R-:W-:Y:S01]  /*1e50*/  @!P4 IMAD.MOV R21, RZ, RZ, -R21 ;  /* 0x000000ffff15c224 */ /* 0x000fe200078e0a15 */
[----:B------:R-:W-:Y:S01]  /*1e60*/  ISETP.GT.U32.AND P4, PT, R4, R26, PT ;  /* 0x0000001a0400720c */ /* 0x000fe20003f84070 */
[----:B------:R-:W-:Y:S01]  /*1e70*/  @!P0 IMAD.MOV R24, RZ, RZ, -R24 ;  /* 0x000000ffff188224 */ /* 0x000fe200078e0a18 */
[----:B------:R-:W-:Y:S01]  /*1e80*/  ISETP.GE.AND P0, PT, R34, RZ, PT ;  /* 0x000000ff2200720c */ /* 0x000fe20003f06270 */
[----:B------:R-:W-:Y:S01]  /*1e90*/  @!P6 IMAD.IADD R25, R25, 0x1, -R4 ;  /* 0x000000011919e824 */ /* 0x000fe200078e0a04 */
[C---:B------:R-:W-:Y:S01]  /*1ea0*/  ISETP.GT.U32.AND P6, PT, R4.reuse, R28, PT ;  /* 0x0000001c0400720c */ /* 0x040fe20003fc4070 */
[----:B------:R-:W-:Y:S01]  /*1eb0*/  IMAD R30, R4, R31, R32 ;  /* 0x0000001f041e7224 */ /* 0x000fe200078e0220 */
[----:B------:R-:W-:Y:S01]  /*1ec0*/  LOP3.LUT R34, R2, 0x110, RZ, 0xfc, !PT ;  /* 0x0000011002227812 */ /* 0x000fe200078efcff */
[----:B------:R-:W-:-:S02]  /*1ed0*/  @!P2 IMAD.IADD R27, R27, 0x1, -R4 ;  /* 0x000000011b1ba824 */ /* 0x000fc400078e0a04 */
[----:B------:R-:W-:Y:S01]  /*1ee0*/  @!P1 IMAD.MOV R25, RZ, RZ, -R25 ;  /* 0x000000ffff199224 */ /* 0x000fe200078e0a19 */
[----:B------:R-:W-:Y:S01]  /*1ef0*/  IABS R33, R34 ;  /* 0x0000002200217213 */ /* 0x000fe20000000000 */
[----:B------:R-:W-:Y:S01]  /*1f00*/  @!P5 IMAD.MOV R22, RZ, RZ, -R22 ;  /* 0x000000ffff16d224 */ /* 0x000fe200078e0a16 */
[----:B------:R-:W-:Y:S01]  /*1f10*/  ISETP.GT.U32.AND P1, PT, R4, R30, PT ;  /* 0x0000001e0400720c */ /* 0x000fe20003f24070 */
[--C-:B------:R-:W-:Y:S01]  /*1f20*/  @!P4 IMAD.IADD R26, R26, 0x1, -R4.reuse ;  /* 0x000000011a1ac824 */ /* 0x100fe200078e0a04 */
[----:B------:R-:W-:Y:S01]  /*1f30*/  ISETP.GT.U32.AND P2, PT, R4, R27, PT ;  /* 0x0000001b0400720c */ /* 0x000fe20003f44070 */
[----:B------:R-:W-:Y:S01]  /*1f40*/  IMAD.MOV.U32 R32, RZ, RZ, R33 ;  /* 0x000000ffff207224 */ /* 0x000fe200078e0021 */
[----:B------:R-:W-:Y:S01]  /*1f50*/  LOP3.LUT R33, R2, 0x108, RZ, 0xfc, !PT ;  /* 0x0000010802217812 */ /* 0x000fe200078efcff */
[----:B------:R-:W-:Y:S01]  /*1f60*/  @!P6 IMAD.IADD R28, R28, 0x1, -R4 ;  /* 0x000000011c1ce824 */ /* 0x000fe200078e0a04 */
[----:B------:R-:W-:Y:S01]  /*1f70*/  ISETP.GE.AND P5, PT, R35, RZ, PT ;  /* 0x000000ff2300720c */ /* 0x000fe20003fa6270 */
[----:B------:R-:W-:Y:S01]  /*1f80*/  IMAD.HI.U32 R31, R3, R32, RZ ;  /* 0x00000020031f7227 */ /* 0x000fe200078e00ff */
[----:B------:R-:W-:-:S02]  /*1f90*/  ISETP.GE.AND P4, PT, R36, RZ, PT ;  /* 0x000000ff2400720c */ /* 0x000fc40003f86270 */
[----:B------:R-:W-:Y:S01]  /*1fa0*/  ISETP.GT.U32.AND P6, PT, R4, R28, PT ;  /* 0x0000001c0400720c */ /* 0x000fe20003fc4070 */
[----:B------:R-:W-:Y:S01]  /*1fb0*/  @!P3 IMAD.MOV R26, RZ, RZ, -R26 ;  /* 0x000000ffff1ab224 */ /* 0x000fe200078e0a1a */
[----:B------:R-:W-:Y:S01]  /*1fc0*/  ISETP.GE.AND P3, PT, R34, RZ, PT ;  /* 0x000000ff2200720c */ /* 0x000fe20003f66270 */
[----:B------:R-:W-:Y:S01]  /*1fd0*/  IMAD.MOV R31, RZ, RZ, -R31 ;  /* 0x000000ffff1f7224 */ /* 0x000fe200078e0a1f */
[----:B------:R-:W-:Y:S01]  /*1fe0*/  IABS R34, R33 ;  /* 0x0000002100227213 */ /* 0x000fe20000000000 */
[----:B------:R-:W-:Y:S01]  /*1ff0*/  @!P1 IMAD.IADD R30, R30, 0x1, -R4 ;  /* 0x000000011e1e9824 */ /* 0x000fe200078e0a04 */
[----:B------:R-:W-:Y:S01]  /*2000*/  IABS R36, R37 ;  /* 0x0000002500247213 */ /* 0x000fe20000000000 */
[C---:B------:R-:W-:Y:S02]  /*2010*/  IMAD R31, R4.reuse, R31, R32 ;  /* 0x0000001f041f7224 */ /* 0x040fe400078e0220 */
[----:B------:R-:W-:Y:S01]  /*2020*/  @!P2 IMAD.IADD R27, R27, 0x1, -R4 ;  /* 0x000000011b1ba824 */ /* 0x000fe200078e0a04 */
[----:B------:R-:W-:Y:S01]  /*2030*/  ISETP.GT.U32.AND P1, PT, R4, R30, PT ;  /* 0x0000001e0400720c */ /* 0x000fe20003f24070 */
[----:B------:R-:W-:Y:S01]  /*2040*/  IMAD.HI.U32 R32, R3, R34, RZ ;  /* 0x0000002203207227 */ /* 0x000fe200078e00ff */
[----:B------:R-:W-:-:S03]  /*2050*/  ISETP.GE.AND P2, PT, R33, RZ, PT ;  /* 0x000000ff2100720c */ /* 0x000fc60003f46270 */
[----:B------:R-:W-:Y:S02]  /*2060*/  IMAD.MOV R35, RZ, RZ, -R32 ;  /* 0x000000ffff237224 */ /* 0x000fe400078e0a20 */
[----:B------:R-:W-:Y:S01]  /*2070*/  @!P0 IMAD.MOV R27, RZ, RZ, -R27 ;  /* 0x000000ffff1b8224 */ /* 0x000fe200078e0a1b */
[----:B------:R-:W-:Y:S01]  /*2080*/  ISETP.GT.U32.AND P0, PT, R4, R31, PT ;  /* 0x0000001f0400720c */ /* 0x000fe20003f04070 */
[----:B------:R-:W-:-:S04]  /*2090*/  IMAD.HI.U32 R33, R3, R36, RZ ;  /* 0x0000002403217227 */ /* 0x000fc800078e00ff */
[----:B------:R-:W-:Y:S01]  /*20a0*/  @!P6 IMAD.IADD R28, R28, 0x1, -R4 ;  /* 0x000000011c1ce824 */ /* 0x000fe200078e0a04 */
[----:B------:R-:W-:Y:S01]  /*20b0*/  ISETP.GE.AND P6, PT, R37, RZ, PT ;  /* 0x000000ff2500720c */ /* 0x000fe20003fc6270 */
[C---:B------:R-:W-:Y:S01]  /*20c0*/  IMAD R32, R4.reuse, R35, R34 ;  /* 0x0000002304207224 */ /* 0x040fe200078e0222 */
[----:B------:R-:W-:Y:S01]  /*20d0*/  IABS R37, R38 ;  /* 0x0000002600257213 */ /* 0x000fe20000000000 */
[----:B------:R-:W-:Y:S02]  /*20e0*/  IMAD.MOV R33, RZ, RZ, -R33 ;  /* 0x000000ffff217224 */ /* 0x000fe400078e0a21 */
[----:B------:R-:W-:Y:S01]  /*20f0*/  @!P5 IMAD.MOV R28, RZ, RZ, -R28 ;  /* 0x000000ffff1cd224 */ /* 0x000fe200078e0a1c */
[----:B------:R-:W-:Y:S01]  /*2100*/  ISETP.GT.U32.AND P5, PT, R4, R32, PT ;  /* 0x000000200400720c */ /* 0x000fe20003fa4070 */
[----:B------:R-:W-:Y:S01]  /*2110*/  @!P1 IMAD.IADD R30, R30, 0x1, -R4 ;  /* 0x000000011e1e9824 */ /* 0x000fe200078e0a04 */
[----:B------:R-:W-:Y:S01]  /*2120*/  ISETP.GE.AND P1, PT, R38, RZ, PT ;  /* 0x000000ff2600720c */ /* 0x000fe20003f26270 */
[C---:B------:R-:W-:Y:S01]  /*2130*/  IMAD R34, R4.reuse, R33, R36 ;  /* 0x0000002104227224 */ /* 0x040fe200078e0224 */
[----:B------:R-:W-:Y:S01]  /*2140*/  IABS R36, R39 ;  /* 0x0000002700247213 */ /* 0x000fe20000000000 */
[----:B------:R-:W-:Y:S01]  /*2150*/  @!P0 IMAD.IADD R31, R31, 0x1, -R4 ;  /* 0x000000011f1f8824 */ /* 0x000fe200078e0a04 */
[----:B------:R-:W-:Y:S01]  /*2160*/  IABS R38, R41 ;  /* 0x0000002900267213 */ /* 0x000fe20000000000 */
[----:B------:R-:W-:Y:S01]  /*2170*/  @!P4 IMAD.MOV R30, RZ, RZ, -R30 ;  /* 0x000000ffff1ec224 */ /* 0x000fe200078e0a1e */
[C---:B------:R-:W-:Y:S01]  /*2180*/  ISETP.GT.U32.AND P4, PT, R4.reuse, R34, PT ;  /* 0x000000220400720c */ /* 0x040fe20003f84070 */
[----:B------:R-:W-:Y:S01]  /*2190*/  IMAD.HI.U32 R33, R3, R37, RZ ;  /* 0x0000002503217227 */ /* 0x000fe200078e00ff */
[----:B------:R-:W-:-:S03]  /*21a0*/  ISETP.GT.U32.AND P0, PT, R4, R31, PT ;  /* 0x0000001f0400720c */ /* 0x000fc60003f04070 */
[----:B------:R-:W-:Y:S02]  /*21b0*/  @!P5 IMAD.IADD R32, R32, 0x1, -R4 ;  /* 0x000000012020d824 */ /* 0x000fe400078e0a04 */
[----:B------:R-:W-:-:S03]  /*21c0*/  IMAD.HI.U32 R35, R3, R36, RZ ;  /* 0x0000002403237227 */ /* 0x000fc600078e00ff */
[----:B------:R-:W-:Y:S01]  /*21d0*/  ISETP.GT.U32.AND P5, PT, R4, R32, PT ;  /* 0x000000200400720c */ /* 0x000fe20003fa4070 */
[----:B------:R-:W-:Y:S02]  /*21e0*/  IMAD.MOV R33, RZ, RZ, -R33 ;  /* 0x000000ffff217224 */ /* 0x000fe400078e0a21 */
[----:B------:R-:W-:Y:S02]  /*21f0*/  IMAD.MOV R35, RZ, RZ, -R35 ;  /* 0x000000ffff237224 */ /* 0x000fe400078e0a23 */
[--C-:B------:R-:W-:Y:S02]  /*2200*/  @!P4 IMAD.IADD R34, R34, 0x1, -R4.reuse ;  /* 0x000000012222c824 */ /* 0x100fe400078e0a04 */
[C---:B------:R-:W-:Y:S02]  /*2210*/  IMAD R33, R4.reuse, R33, R37 ;  /* 0x0000002104217224 */ /* 0x040fe400078e0225 */
[----:B------:R-:W-:Y:S01]  /*2220*/  @!P0 IMAD.IADD R31, R31, 0x1, -R4 ;  /* 0x000000011f1f8824 */ /* 0x000fe200078e0a04 */
[C---:B------:R-:W-:Y:S01]  /*2230*/  ISETP.GT.U32.AND P4, PT, R4.reuse, R34, PT ;  /* 0x000000220400720c */ /* 0x040fe20003f84070 */
[C---:B------:R-:W-:Y:S01]  /*2240*/  IMAD R35, R4.reuse, R35, R36 ;  /* 0x0000002304237224 */ /* 0x040fe200078e0224 */
[----:B------:R-:W-:Y:S01]  /*2250*/  ISETP.GT.U32.AND P0, PT, R4, R33, PT ;  /* 0x000000210400720c */ /* 0x000fe20003f04070 */
[----:B------:R-:W-:-:S02]  /*2260*/  @!P3 IMAD.MOV R31, RZ, RZ, -R31 ;  /* 0x000000ffff1fb224 */ /* 0x000fc400078e0a1f */
[----:B------:R-:W-:Y:S01]  /*2270*/  IMAD.HI.U32 R36, R3, R38, RZ ;  /* 0x0000002603247227 */ /* 0x000fe200078e00ff */
[----:B------:R-:W-:-:S03]  /*2280*/  ISETP.GT.U32.AND P3, PT, R4, R35, PT ;  /* 0x000000230400720c */ /* 0x000fc60003f64070 */
[----:B------:R-:W-:Y:S01]  /*2290*/  @!P5 IMAD.IADD R32, R32, 0x1, -R4 ;  /* 0x000000012020d824 */ /* 0x000fe200078e0a04 */
[----:B------:R-:W-:Y:S01]  /*22a0*/  ISETP.GE.AND P5, PT, R39, RZ, PT ;  /* 0x000000ff2700720c */ /* 0x000fe20003fa6270 */
[----:B------:R-:W-:Y:S02]  /*22b0*/  IMAD.MOV R39, RZ, RZ, -R36 ;  /* 0x000000ffff277224 */ /* 0x000fe400078e0a24 */
[----:B------:R-:W-:Y:S01]  /*22c0*/  @!P4 IMAD.IADD R34, R34, 0x1, -R4 ;  /* 0x000000012222c824 */ /* 0x000fe200078e0a04 */
[----:B------:R-:W-:Y:S01]  /*22d0*/  ISETP.GE.AND P4, PT, R42, RZ, PT ;  /* 0x000000ff2a00720c */ /* 0x000fe20003f86270 */
[----:B------:R-:W-:Y:S01]  /*22e0*/  IMAD R36, R4, R39, R38 ;  /* 0x0000002704247224 */ /* 0x000fe200078e0226 */
[C---:B------:R-:W-:Y:S01]  /*22f0*/  LOP3.LUT R38, R2.reuse, 0xd0, RZ, 0xfc, !PT ;  /* 0x000000d002267812 */ /* 0x040fe200078efcff */
[--C-:B------:R-:W-:Y:S01]  /*2300*/  @!P0 IMAD.IADD R33, R33, 0x1, -R4.reuse ;  /* 0x0000000121218824 */ /* 0x100fe200078e0a04 */
[----:B------:R-:W-:Y:S01]  /*2310*/  LOP3.LUT R39, R2, 0xc8, RZ, 0xfc, !PT ;  /* 0x000000c802277812 */ /* 0x000fe200078efcff */
[----:B------:R-:W-:-:S02]  /*2320*/  @!P3 IMAD.IADD R35, R35, 0x1, -R4 ;  /* 0x000000012323b824 */ /* 0x000fc400078e0a04 */
[----:B------:R-:W-:Y:S01]  /*2330*/  @!P6 IMAD.MOV R34, RZ, RZ, -R34 ;  /* 0x000000ffff22e224 */ /* 0x000fe200078e0a22 */
[C---:B------:R-:W-:Y:S01]  /*2340*/  ISETP.GT.U32.AND P6, PT, R4.reuse, R36, PT ;  /* 0x000000240400720c */ /* 0x040fe20003fc4070 */
[----:B------:R-:W-:Y:S01]  /*2350*/  IMAD.HI.U32 R37, R3, R40, RZ ;  /* 0x0000002803257227 */ /* 0x000fe200078e00ff */
[C---:B------:R-:W-:Y:S02]  /*2360*/  ISETP.GT.U32.AND P0, PT, R4.reuse, R33, PT ;  /* 0x000000210400720c */ /* 0x040fe40003f04070 */
[C---:B------:R-:W-:Y:S01]  /*2370*/  ISETP.GT.U32.AND P3, PT, R4.reuse, R35, PT ;  /* 0x000000230400720c */ /* 0x040fe20003f64070 */
[----:B------:R-:W-:Y:S01]  /*2380*/  @!P2 IMAD.MOV R32, RZ, RZ, -R32 ;  /* 0x000000ffff20a224 */ /* 0x000fe200078e0a20 */
[----:B------:R-:W-:Y:S01]  /*2390*/  ISETP.GE.AND P2, PT, R41, RZ, PT ;  /* 0x000000ff2900720c */ /* 0x000fe20003f46270 */
[----:B------:R-:W-:Y:S01]  /*23a0*/  IMAD.MOV R37, RZ, RZ, -R37 ;  /* 0x000000ffff257224 */ /* 0x000fe200078e0a25 */
[----:B------:R-:W-:Y:S02]  /*23b0*/  IABS R41, R38 ;  /* 0x0000002600297213 */ /* 0x000fe40000000000 */
[----:B------:R-:W-:Y:S01]  /*23c0*/  IABS R42, R39 ;  /* 0x00000027002a7213 */ /* 0x000fe20000000000 */
[----:B------:R-:W-:Y:S01]  /*23d0*/  IMAD R37, R4, R37, R40 ;  /* 0x0000002504257224 */ /* 0x000fe200078e0228 */
[----:B------:R-:W-:Y:S01]  /*23e0*/  LOP3.LUT R40, R2, 0xc0, RZ, 0xfc, !PT ;  /* 0x000000c002287812 */ /* 0x000fe200078efcff */
[----:B------:R-:W-:-:S02]  /*23f0*/  @!P6 IMAD.IADD R36, R36, 0x1, -R4 ;  /* 0x000000012424e824 */ /* 0x000fc400078e0a04 */
[--C-:B------:R-:W-:Y:S01]  /*2400*/  @!P0 IMAD.IADD R33, R33, 0x1, -R4.reuse ;  /* 0x0000000121218824 */ /* 0x100fe200078e0a04 */
[----:B------:R-:W-:Y:S01]  /*2410*/  ISETP.GE.AND P0, PT, R38, RZ, PT ;  /* 0x000000ff2600720c */ /* 0x000fe20003f06270 */
[----:B------:R-:W-:Y:S01]  /*2420*/  @!P3 IMAD.IADD R35, R35, 0x1, -R4 ;  /* 0x000000012323b824 */ /* 0x000fe200078e0a04 */
[----:B------:R-:W-:Y:S01]  /*2430*/  ISETP.GT.U32.AND P6, PT, R4, R36, PT ;  /* 0x000000240400720c */ /* 0x000fe20003fc4070 */
[----:B------:R-:W-:Y:S01]  /*2440*/  IMAD.HI.U32 R38, R3, R41, RZ ;  /* 0x0000002903267227 */ /* 0x000fe200078e00ff */
[----:B------:R-:W-:Y:S02]  /*2450*/  IABS R43, R40 ;  /* 0x00000028002b7213 */ /* 0x000fe40000000000 */
[----:B------:R-:W-:Y:S01]  /*2460*/  ISETP.GE.AND P3, PT, R40, RZ, PT ;  /* 0x000000ff2800720c */ /* 0x000fe20003f66270 */
[----:B------:R-:W-:Y:S01]  /*2470*/  @!P1 IMAD.MOV R33, RZ, RZ, -R33 ;  /* 0x000000ffff219224 */ /* 0x000fe200078e0a21 */
[----:B------:R-:W-:Y:S01]  /*2480*/  ISETP.GE.AND P1, PT, R39, RZ, PT ;  /* 0x000000ff2700720c */ /* 0x000fe20003f26270 */
[----:B------:R-:W-:Y:S01]  /*2490*/  @!P5 IMAD.MOV R35, RZ, RZ, -R35 ;  /* 0x000000ffff23d224 */ /* 0x000fe200078e0a23 */
[----:B------:R-:W-:Y:S01]  /*24a0*/  ISETP.GT.U32.AND P5, PT, R4, R37, PT ;  /* 0x000000250400720c */ /* 0x000fe20003fa4070 */
[----:B------:R-:W-:-:S02]  /*24b0*/  IMAD.MOV R38, RZ, RZ, -R38 ;  /* 0x000000ffff267224 */ /* 0x000fc400078e0a26 */
[----:B------:R-:W-:-:S04]  /*24c0*/  IMAD.HI.U32 R39, R3, R42, RZ ;  /* 0x0000002a03277227 */ /* 0x000fc800078e00ff */
[----:B------:R-:W-:Y:S02]  /*24d0*/  IMAD R38, R4, R38, R41 ;  /* 0x0000002604267224 */ /* 0x000fe400078e0229 */
[----:B------:R-:W-:Y:S02]  /*24e0*/  IMAD.MOV R39, RZ, RZ, -R39 ;  /* 0x000000ffff277224 */ /* 0x000fe400078e0a27 */
[----:B------:R-:W-:Y:S01]  /*24f0*/  @!P6 IMAD.IADD R36, R36, 0x1, -R4 ;  /* 0x000000012424e824 */ /* 0x000fe200078e0a04 */
[C---:B------:R-:W-:Y:S01]  /*2500*/  ISETP.GT.U32.AND P6, PT, R4.reuse, R38, PT ;  /* 0x000000260400720c */ /* 0x040fe20003fc4070 */
[C---:B------:R-:W-:Y:S02]  /*2510*/  IMAD R39, R4.reuse, R39, R42 ;  /* 0x0000002704277224 */ /* 0x040fe400078e022a */
[----:B------:R-:W-:Y:S02]  /*2520*/  @!P5 IMAD.IADD R37, R37, 0x1, -R4 ;  /* 0x000000012525d824 */ /* 0x000fe400078e0a04 */
[----:B------:R-:W-:Y:S01]  /*2530*/  @!P2 IMAD.MOV R36, RZ, RZ, -R36 ;  /* 0x000000ffff24a224 */ /* 0x000fe200078e0a24 */
[C---:B------:R-:W-:Y:S01]  /*2540*/  ISETP.GT.U32.AND P2, PT, R4.reuse, R39, PT ;  /* 0x000000270400720c */ /* 0x040fe20003f44070 */
[----:B------:R-:W-:Y:S01]  /*2550*/  IMAD.HI.U32 R40, R3, R43, RZ ;  /* 0x0000002b03287227 */ /* 0x000fe200078e00ff */
[----:B------:R-:W-:-:S03]  /*2560*/  ISETP.GT.U32.AND P5, PT, R4, R37, PT ;  /* 0x000000250400720c */ /* 0x000fc60003fa4070 */
[----:B------:R-:W-:Y:S02]  /*2570*/  IMAD.MOV R40, RZ, RZ, -R40 ;  /* 0x000000ffff287224 */ /* 0x000fe400078e0a28 */
[----:B------:R-:W-:Y:S02]  /*2580*/  @!P6 IMAD.IADD R38, R38, 0x1, -R4 ;  /* 0x000000012626e824 */ /* 0x000fe400078e0a04 */
[----:B------:R-:W-:Y:S02]  /*2590*/  IMAD R40, R4, R40, R43 ;  /* 0x0000002804287224 */ /* 0x000fe400078e022b */
[----:B------:R-:W-:-:S04]  /*25a0*/  IMAD.HI.U32 R42, R3, R45, RZ ;  /* 0x0000002d032a7227 */ /* 0x000fc800078e00ff */
[--C-:B------:R-:W-:Y:S01]  /*25b0*/  @!P2 IMAD.IADD R39, R39, 0x1, -R4.reuse ;  /* 0x000000012727a824 */ /* 0x100fe200078e0a04 */
[C---:B------:R-:W-:Y:S01]  /*25c0*/  ISETP.GT.U32.AND P2, PT, R4.reuse, R38, PT ;  /* 0x000000260400720c */ /* 0x040fe20003f44070 */
[----:B------:R-:W-:Y:S01]  /*25d0*/  @!P5 IMAD.IADD R37, R37, 0x1, -R4 ;  /* 0x000000012525d824 */ /* 0x000fe200078e0a04 */
[----:B------:R-:W-:Y:S01]  /*25e0*/  ISETP.GT.U32.AND P5, PT, R4, R40, PT ;  /* 0x000000280400720c */ /* 0x000fe20003fa4070 */
[----:B------:R-:W-:Y:S02]  /*25f0*/  IMAD.MOV R42, RZ, RZ, -R42 ;  /* 0x000000ffff2a7224 */ /* 0x000fe400078e0a2a */
[----:B------:R-:W-:-:S04]  /*2600*/  IMAD.HI.U32 R41, R3, R44, RZ ;  /* 0x0000002c03297227 */ /* 0x000fc800078e00ff */
[----:B------:R-:W-:Y:S02]  /*2610*/  IMAD R42, R4, R42, R45 ;  /* 0x0000002a042a7224 */ /* 0x000fe400078e022d */
[----:B------:R-:W-:Y:S02]  /*2620*/  IMAD.MOV R41, RZ, RZ, -R41 ;  /* 0x000000ffff297224 */ /* 0x000fe400078e0a29 */
[--C-:B------:R-:W-:Y:S01]  /*2630*/  @!P2 IMAD.IADD R38, R38, 0x1, -R4.reuse ;  /* 0x000000012626a824 */ /* 0x100fe200078e0a04 */
[----:B------:R-:W-:Y:S01]  /*2640*/  ISETP.GT.U32.AND P2, PT, R4, R42, PT ;  /* 0x0000002a0400720c */ /* 0x000fe20003f44070 */
[----:B------:R-:W-:Y:S01]  /*2650*/  @!P5 IMAD.IADD R40, R40, 0x1, -R4 ;  /* 0x000000012828d824 */ /* 0x000fe200078e0a04 */
[C---:B------:R-:W-:Y:S01]  /*2660*/  ISETP.GT.U32.AND P5, PT, R4.reuse, R39, PT ;  /* 0x000000270400720c */ /* 0x040fe20003fa4070 */
[C---:B------:R-:W-:Y:S01]  /*2670*/  IMAD R41, R4.reuse, R41, R44 ;  /* 0x0000002904297224 */ /* 0x040fe200078e022c */
[----:B------:R-:W-:Y:S01]  /*2680*/  IABS R44, R51 ;  /* 0x00000033002c7213 */ /* 0x000fe20000000000 */
[----:B------:R-:W-:Y:S01]  /*2690*/  @!P4 IMAD.MOV R37, RZ, RZ, -R37 ;  /* 0x000000ffff25c224 */ /* 0x000fe200078e0a25 */
[C---:B------:R-:W-:Y:S01]  /*26a0*/  ISETP.GT.U32.AND P4, PT, R4.reuse, R40, PT ;  /* 0x000000280400720c */ /* 0x040fe20003f84070 */
[----:B------:R-:W-:Y:S01]  /*26b0*/  IMAD.HI.U32 R45, R3, R48, RZ ;  /* 0x00000030032d7227 */ /* 0x000fe200078e00ff */
[----:B------:R-:W-:-:S03]  /*26c0*/  ISETP.GT.U32.AND P6, PT, R4, R41, PT ;  /* 0x000000290400720c */ /* 0x000fc60003fc4070 */
[----:B------:R-:W-:-:S04]  /*26d0*/  IMAD.HI.U32 R43, R3, R44, RZ ;  /* 0x0000002c032b7227 */ /* 0x000fc800078e00ff */
[--C-:B------:R-:W-:Y:S01]  /*26e0*/  @!P2 IMAD.IADD R42, R42, 0x1, -R4.reuse ;  /* 0x000000012a2aa824 */ /* 0x100fe200078e0a04 */
[----:B------:R-:W-:Y:S01]  /*26f0*/  ISETP.GE.AND P2, PT, R51, RZ, PT ;  /* 0x000000ff3300720c */ /* 0x000fe20003f46270 */
[----:B------:R-:W-:Y:S01]  /*2700*/  @!P5 IMAD.IADD R39, R39, 0x1, -R4 ;  /* 0x000000012727d824 */ /* 0x000fe200078e0a04 */
[----:B------:R-:W-:Y:S01]  /*2710*/  ISETP.GE.AND P5, PT, R46, RZ, PT ;  /* 0x000000ff2e00720c */ /* 0x000fe20003fa6270 */
[----:B------:R-:W-:Y:S01]  /*2720*/  @!P0 IMAD.MOV R38, RZ, RZ, -R38 ;  /* 0x000000ffff268224 */ /* 0x000fe200078e0a26 */
[----:B------:R-:W-:Y:S01]  /*2730*/  ISETP.GT.U32.AND P0, PT, R4, R42, PT ;  /* 0x0000002a0400720c */ /* 0x000fe20003f04070 */
[----:B------:R-:W-:Y:S02]  /*2740*/  IMAD.MOV R43, RZ, RZ, -R43 ;  /* 0x000000ffff2b7224 */ /* 0x000fe400078e0a2b */
[----:B------:R-:W-:-:S04]  /*2750*/  IMAD.HI.U32 R46, R3, R49, RZ ;  /* 0x00000031032e7227 */ /* 0x000fc800078e00ff */
[----:B------:R-:W-:Y:S02]  /*2760*/  IMAD.MOV R45, RZ, RZ, -R45 ;  /* 0x000000ffff2d7224 */ /* 0x000fe400078e0a2d */
[----:B------:R-:W-:Y:S02]  /*2770*/  @!P6 IMAD.IADD R41, R41, 0x1, -R4 ;  /* 0x000000012929e824 */ /* 0x000fe400078e0a04 */
[----:B------:R-:W-:Y:S02]  /*2780*/  IMAD R43, R4, R43, R44 ;  /* 0x0000002b042b7224 */ /* 0x000fe400078e022c */
[----:B------:R-:W-:Y:S01]  /*2790*/  @!P4 IMAD.IADD R40, R40, 0x1, -R4 ;  /* 0x000000012828c824 */ /* 0x000fe200078e0a04 */
[C---:B------:R-:W-:Y:S01]  /*27a0*/  ISETP.GT.U32.AND P6, PT, R4.reuse, R41, PT ;  /* 0x000000290400720c */ /* 0x040fe20003fc4070 */
[----:B------:R-:W-:Y:S01]  /*27b0*/  IMAD.MOV R46, RZ, RZ, -R46 ;  /* 0x000000ffff2e7224 */ /* 0x000fe200078e0a2e */
[C---:B------:R-:W-:Y:S01]  /*27c0*/  ISETP.GT.U32.AND P4, PT, R4.reuse, R43, PT ;  /* 0x0000002b0400720c */ /* 0x040fe20003f84070 */
[----:B------:R-:W-:-:S02]  /*27d0*/  IMAD R45, R4, R45, R48 ;  /* 0x0000002d042d7224 */ /* 0x000fc400078e0230 */
[C---:B------:R-:W-:Y:S01]  /*27e0*/  IMAD R46, R4.reuse, R46, R49 ;  /* 0x0000002e042e7224 */ /* 0x040fe200078e0231 */
[----:B------:R-:W-:Y:S01]  /*27f0*/  IABS R49, R56 ;  /* 0x0000003800317213 */ /* 0x000fe20000000000 */
[----:B------:R-:W-:Y:S01]  /*2800*/  @!P3 IMAD.MOV R40, RZ, RZ, -R40 ;  /* 0x000000ffff28b224 */ /* 0x000fe200078e0a28 */
[----:B------:R-:W-:Y:S01]  /*2810*/  ISETP.GT.U32.AND P3, PT, R4, R45, PT ;  /* 0x0000002d0400720c */ /* 0x000fe20003f64070 */
[----:B------:R-:W-:-:S04]  /*2820*/  IMAD.HI.U32 R44, R3, R47, RZ ;  /* 0x0000002f032c7227 */ /* 0x000fc800078e00ff */
[----:B------:R-:W-:Y:S01]  /*2830*/  @!P0 IMAD.IADD R42, R42, 0x1, -R4 ;  /* 0x000000012a2a8824 */ /* 0x000fe200078e0a04 */
[----:B------:R-:W-:Y:S01]  /*2840*/  ISETP.GT.U32.AND P0, PT, R4, R46, PT ;  /* 0x0000002e0400720c */ /* 0x000fe20003f04070 */
[----:B------:R-:W-:Y:S02]  /*2850*/  IMAD.MOV R44, RZ, RZ, -R44 ;  /* 0x000000ffff2c7224 */ /* 0x000fe400078e0a2c */
[--C-:B------:R-:W-:Y:S01]  /*2860*/  @!P6 IMAD.IADD R41, R41, 0x1, -R4.reuse ;  /* 0x000000012929e824 */ /* 0x100fe200078e0a04 */
[----:B------:R-:W-:Y:S01]  /*2870*/  ISETP.GE.AND P6, PT, R50, RZ, PT ;  /* 0x000000ff3200720c */ /* 0x000fe20003fc6270 */
[C---:B------:R-:W-:Y:S01]  /*2880*/  IMAD R44, R4.reuse, R44, R47 ;  /* 0x0000002c042c7224 */ /* 0x040fe200078e022f */
[----:B------:R-:W-:Y:S01]  /*2890*/  IABS R50, R57 ;  /* 0x0000003900327213 */ /* 0x000fe20000000000 */
[--C-:B------:R-:W-:Y:S02]  /*28a0*/  @!P4 IMAD.IADD R43, R43, 0x1, -R4.reuse ;  /* 0x000000012b2bc824 */ /* 0x100fe400078e0a04 */
[--C-:B------:R-:W-:Y:S01]  /*28b0*/  @!P3 IMAD.IADD R45, R45, 0x1, -R4.reuse ;  /* 0x000000012d2db824 */ /* 0x100fe200078e0a04 */
[C---:B------:R-:W-:Y:S01]  /*28c0*/  ISETP.GT.U32.AND P4, PT, R4.reuse, R44, PT ;  /* 0x0000002c0400720c */ /* 0x040fe20003f84070 */
[----:B------:R-:W-:Y:S01]  /*28d0*/  @!P1 IMAD.MOV R39, RZ, RZ, -R39 ;  /* 0x000000ffff279224 */ /* 0x000fe200078e0a27 */
[----:B------:R-:W-:Y:S01]  /*28e0*/  ISETP.GT.U32.AND P1, PT, R4, R43, PT ;  /* 0x0000002b0400720c */ /* 0x000fe20003f24070 */
[----:B------:R-:W-:Y:S01]  /*28f0*/  @!P0 IMAD.IADD R46, R46, 0x1, -R4 ;  /* 0x000000012e2e8824 */ /* 0x000fe200078e0a04 */
[----:B------:R-:W-:Y:S01]  /*2900*/  ISETP.GT.U32.AND P0, PT, R4, R45, PT ;  /* 0x0000002d0400720c */ /* 0x000fe20003f04070 */
[----:B------:R-:W-:-:S04]  /*2910*/  IMAD.HI.U32 R48, R3, R50, RZ ;  /* 0x0000003203307227 */ /* 0x000fc800078e00ff */
[----:B------:R-:W-:-:S04]  /*2920*/  IMAD.HI.U32 R47, R3, R49, RZ ;  /* 0x00000031032f7227 */ /* 0x000fc800078e00ff */
[----:B------:R-:W-:Y:S02]  /*2930*/  IMAD.MOV R51, RZ, RZ, -R48 ;  /* 0x000000ffff337224 */ /* 0x000fe400078e0a30 */
[----:B------:R-:W-:Y:S01]  /*2940*/  @!P4 IMAD.IADD R44, R44, 0x1, -R4 ;  /* 0x000000012c2cc824 */ /* 0x000fe200078e0a04 */
[----:B------:R-:W-:Y:S01]  /*2950*/  ISETP.GE.AND P4, PT, R55, RZ, PT ;  /* 0x000000ff3700720c */ /* 0x000fe20003f86270 */
[----:B------:R-:W-:Y:S02]  /*2960*/  IMAD.MOV R47, RZ, RZ, -R47 ;  /* 0x000000ffff2f7224 */ /* 0x000fe400078e0a2f */
[C---:B------:R-:W-:Y:S01]  /*2970*/  IMAD R48, R4.reuse, R51, R50 ;  /* 0x0000003304307224 */ /* 0x040fe200078e0232 */
[----:B------:R-:W-:Y:S01]  /*2980*/  ISETP.GT.U32.AND P3, PT, R4, R44, PT ;  /* 0x0000002c0400720c */ /* 0x000fe20003f64070 */
[--C-:B------:R-:W-:Y:S01]  /*2990*/  @!P1 IMAD.IADD R43, R43, 0x1, -R4.reuse ;  /* 0x000000012b2b9824 */ /* 0x100fe200078e0a04 */
[----:B------:R-:W-:Y:S01]  /*29a0*/  LOP3.LUT R50, R2, 0x68, RZ, 0xfc, !PT ;  /* 0x0000006802327812 */ /* 0x000fe200078efcff */
[----:B------:R-:W-:Y:S01]  /*29b0*/  IMAD R47, R4, R47, R49 ;  /* 0x0000002f042f7224 */ /* 0x000fe200078e0231 */
[----:B------:R-:W-:Y:S01]  /*29c0*/  ISETP.GE.AND P1, PT, R54, RZ, PT ;  /* 0x000000ff3600720c */ /* 0x000fe20003f26270 */
[----:B------:R-:W-:Y:S01]  /*29d0*/  @!P0 IMAD.IADD R45, R45, 0x1, -R4 ;  /* 0x000000012d2d8824 */ /* 0x000fe200078e0a04 */
[----:B------:R-:W-:Y:S01]  /*29e0*/  ISETP.GT.U32.AND P0, PT, R4, R48, PT ;  /* 0x000000300400720c */ /* 0x000fe20003f04070 */
[----:B------:R-:W-:Y:S01]  /*29f0*/  @!P5 IMAD.MOV R41, RZ, RZ, -R41 ;  /* 0x000000ffff29d224 */ /* 0x000fe200078e0a29 */
[----:B------:R-:W-:Y:S01]  /*2a00*/  ISETP.GE.AND P5, PT, R52, RZ, PT ;  /* 0x000000ff3400720c */ /* 0x000fe20003fa6270 */
[----:B------:R-:W-:Y:S01]  /*2a10*/  @!P2 IMAD.MOV R43, RZ, RZ, -R43 ;  /* 0x000000ffff2ba224 */ /* 0x000fe200078e0a2b */
[----:B------:R-:W-:Y:S01]  /*2a20*/  ISETP.GT.U32.AND P2, PT, R4, R47, PT ;  /* 0x0000002f0400720c */ /* 0x000fe20003f44070 */
[----:B------:R-:W-:Y:S01]  /*2a30*/  @!P6 IMAD.MOV R42, RZ, RZ, -R42 ;  /* 0x000000ffff2ae224 */ /* 0x000fe200078e0a2a */
[----:B------:R-:W-:Y:S01]  /*2a40*/  IABS R51, R50 ;  /* 0x0000003200337213 */ /* 0x000fe20000000000 */
[----:B------:R-:W-:Y:S01]  /*2a50*/  @!P3 IMAD.IADD R44, R44, 0x1, -R4 ;  /* 0x000000012c2cb824 */ /* 0x000fe200078e0a04 */
[----:B------:R-:W-:-:S02]  /*2a60*/  LOP3.LUT R54, R2, 0x60, RZ, 0xfc, !PT ;  /* 0x0000006002367812 */ /* 0x000fc400078efcff */
[----:B------:R-:W-:Y:S01]  /*2a70*/  ISETP.GE.AND P3, PT, R56, RZ, PT ;  /* 0x000000ff3800720c */ /* 0x000fe20003f66270 */
[----:B------:R-:W-:Y:S01]  /*2a80*/  IMAD.HI.U32 R49, R3, R51, RZ ;  /* 0x0000003303317227 */ /* 0x000fe200078e00ff */
[----:B------:R-:W-:Y:S02]  /*2a90*/  IABS R52, R54 ;  /* 0x0000003600347213 */ /* 0x000fe40000000000 */
[----:B------:R-:W-:Y:S01]  /*2aa0*/  LOP3.LUT R56, R2, 0x58, RZ, 0xfc, !PT ;  /* 0x0000005802387812 */ /* 0x000fe200078efcff */
[--C-:B------:R-:W-:Y:S01]  /*2ab0*/  @!P0 IMAD.IADD R48, R48, 0x1, -R4.reuse ;  /* 0x0000000130308824 */ /* 0x100fe200078e0a04 */
[----:B------:R-:W-:Y:S01]  /*2ac0*/  ISETP.GT.U32.AND P6, PT, R4, R46, PT ;  /* 0x0000002e0400720c */ /* 0x000fe20003fc4070 */
[----:B------:R-:W-:Y:S01]  /*2ad0*/  @!P2 IMAD.IADD R47, R47, 0x1, -R4 ;  /* 0x000000012f2fa824 */ /* 0x000fe200078e0a04 */
[----:B------:R-:W-:Y:S01]  /*2ae0*/  ISETP.GE.AND P2, PT, R50, RZ, PT ;  /* 0x000000ff3200720c */ /* 0x000fe20003f46270 */
[----:B------:R-:W-:Y:S01]  /*2af0*/  @!P5 IMAD.MOV R44, RZ, RZ, -R44 ;  /* 0x000000ffff2cd224 */ /* 0x000fe200078e0a2c */
[C---:B------:R-:W-:Y:S01]  /*2b00*/  ISETP.GT.U32.AND P5, PT, R4.reuse, R48, PT ;  /* 0x000000300400720c */ /* 0x040fe20003fa4070 */
[----:B------:R-:W-:Y:S01]  /*2b10*/  IMAD.MOV R49, RZ, RZ, -R49 ;  /* 0x000000ffff317224 */ /* 0x000fe200078e0a31 */
[----:B------:R-:W-:Y:S01]  /*2b20*/  IABS R55, R56 ;  /* 0x0000003800377213 */ /* 0x000fe20000000000 */
[----:B------:R-:W-:Y:S01]  /*2b30*/  IMAD.HI.U32 R50, R3, R52, RZ ;  /* 0x0000003403327227 */ /* 0x000fe200078e00ff */
[----:B------:R-:W-:-:S03]  /*2b40*/  ISETP.GT.U32.AND P0, PT, R4, R47, PT ;  /* 0x0000002f0400720c */ /* 0x000fc60003f04070 */
[C---:B------:R-:W-:Y:S02]  /*2b50*/  IMAD R49, R4.reuse, R49, R51 ;  /* 0x0000003104317224 */ /* 0x040fe400078e0233 */
[----:B------:R-:W-:Y:S02]  /*2b60*/  IMAD.MOV R51, RZ, RZ, -R50 ;  /* 0x000000ffff337224 */ /* 0x000fe400078e0a32 */
[----:B------:R-:W-:Y:S01]  /*2b70*/  @!P1 IMAD.MOV R45, RZ, RZ, -R45 ;  /* 0x000000ffff2d9224 */ /* 0x000fe200078e0a2d */
[C---:B------:R-:W-:Y:S01]  /*2b80*/  ISETP.GT.U32.AND P1, PT, R4.reuse, R49, PT ;  /* 0x000000310400720c */ /* 0x040fe20003f24070 */
[----:B------:R-:W-:Y:S02]  /*2b90*/  IMAD R51, R4, R51, R52 ;  /* 0x0000003304337224 */ /* 0x000fe400078e0234 */
[----:B------:R-:W-:Y:S02]  /*2ba0*/  @!P5 IMAD.IADD R48, R48, 0x1, -R4 ;  /* 0x000000013030d824 */ /* 0x000fe400078e0a04 */
[----:B------:R-:W-:Y:S01]  /*2bb0*/  IMAD.HI.U32 R50, R3, R55, RZ ;  /* 0x0000003703327227 */ /* 0x000fe200078e00ff */
[----:B------:R-:W-:-:S03]  /*2bc0*/  ISETP.GT.U32.AND P5, PT, R4, R51, PT ;  /* 0x000000330400720c */ /* 0x000fc60003fa4070 */
[----:B------:R-:W-:Y:S01]  /*2bd0*/  IMAD.MOV R52, RZ, RZ, -R50 ;  /* 0x000000ffff347224 */ /* 0x000fe200078e0a32 */
[----:B------:R-:W-:Y:S01]  /*2be0*/  LOP3.LUT R50, R2, 0x50, RZ, 0xfc, !PT ;  /* 0x0000005002327812 */ /* 0x000fe200078efcff */
[--C-:B------:R-:W-:Y:S01]  /*2bf0*/  @!P6 IMAD.IADD R46, R46, 0x1, -R4.reuse ;  /* 0x000000012e2ee824 */ /* 0x100fe200078e0a04 */
[----:B------:R-:W-:Y:S01]  /*2c00*/  ISETP.GE.AND P6, PT, R57, RZ, PT ;  /* 0x000000ff3900720c */ /* 0x000fe20003fc6270 */
[--C-:B------:R-:W-:Y:S01]  /*2c10*/  @!P1 IMAD.IADD R49, R49, 0x1, -R4.reuse ;  /* 0x0000000131319824 */ /* 0x100fe200078e0a04 */
[----:B------:R-:W-:Y:S01]  /*2c20*/  IABS R57, R50 ;  /* 0x0000003200397213 */ /* 0x000fe20000000000 */
[--C-:B------:R-:W-:Y:S01]  /*2c30*/  @!P0 IMAD.IADD R47, R47, 0x1, -R4.reuse ;  /* 0x000000012f2f8824 */ /* 0x100fe200078e0a04 */
[----:B------:R-:W-:Y:S01]  /*2c40*/  ISETP.GE.AND P0, PT, R56, RZ, PT ;  /* 0x000000ff3800720c */ /* 0x000fe20003f06270 */
[C---:B------:R-:W-:Y:S01]  /*2c50*/  IMAD R55, R4.reuse, R52, R55 ;  /* 0x0000003404377224 */ /* 0x040fe200078e0237 */
[----:B------:R-:W-:Y:S01]  /*2c60*/  ISETP.GT.U32.AND P1, PT, R4, R49, PT ;  /* 0x000000310400720c */ /* 0x000fe20003f24070 */
[----:B------:R-:W-:Y:S01]  /*2c70*/  @!P5 IMAD.IADD R51, R51, 0x1, -R4 ;  /* 0x000000013333d824 */ /* 0x000fe200078e0a04 */
[----:B------:R-:W-:Y:S01]  /*2c80*/  LOP3.LUT R52, R2, 0x48, RZ, 0xfc, !PT ;  /* 0x0000004802347812 */ /* 0x000fe200078efcff */
[----:B------:R-:W-:Y:S01]  /*2c90*/  @!P3 IMAD.MOV R47, RZ, RZ, -R47 ;  /* 0x000000ffff2fb224 */ /* 0x000fe200078e0a2f */
[----:B------:R-:W-:Y:S01]  /*2ca0*/  ISETP.GE.AND P3, PT, R50, RZ, PT ;  /* 0x000000ff3200720c */ /* 0x000fe20003f66270 */
[----:B------:R-:W-:Y:S01]  /*2cb0*/  IMAD.HI.U32 R50, R3, R57, RZ ;  /* 0x0000003903327227 */ /* 0x000fe200078e00ff */
[----:B------:R-:W-:-:S02]  /*2cc0*/  ISETP.GT.U32.AND P5, PT, R4, R51, PT ;  /* 0x000000330400720c */ /* 0x000fc40003fa4070 */
[----:B------:R-:W-:Y:S01]  /*2cd0*/  IABS R59, R52 ;  /* 0x00000034003b7213 */ /* 0x000fe20000000000 */
[----:B------:R-:W-:Y:S01]  /*2ce0*/  IMAD.MOV R50, RZ, RZ, -R50 ;  /* 0x000000ffff327224 */ /* 0x000fe200078e0a32 */
[----:B------:R-:W-:Y:S01]  /*2cf0*/  IABS R56, R64 ;  /* 0x0000004000387213 */ /* 0x000fe20000000000 */
[----:B------:R-:W-:Y:S01]  /*2d00*/  @!P4 IMAD.MOV R46, RZ, RZ, -R46 ;  /* 0x000000ffff2ec224 */ /* 0x000fe200078e0a2e */
[----:B------:R-:W-:Y:S01]  /*2d10*/  ISETP.GE.AND P4, PT, R54, RZ, PT ;  /* 0x000000ff3600720c */ /* 0x000fe20003f86270 */
[----:B------:R-:W-:Y:S01]  /*2d20*/  @!P1 IMAD.IADD R49, R49, 0x1, -R4 ;  /* 0x0000000131319824 */ /* 0x000fe200078e0a04 */
[C---:B------:R-:W-:Y:S01]  /*2d30*/  ISETP.GT.U32.AND P1, PT, R4.reuse, R55, PT ;  /* 0x000000370400720c */ /* 0x040fe20003f24070 */
[----:B------:R-:W-:Y:S02]  /*2d40*/  IMAD R57, R4, R50, R57 ;  /* 0x0000003204397224 */ /* 0x000fe400078e0239 */
[----:B------:R-:W-:-:S04]  /*2d50*/  IMAD.HI.U32 R50, R3, R59, RZ ;  /* 0x0000003b03327227 */ /* 0x000fc800078e00ff */
[----:B------:R-:W-:Y:S01]  /*2d60*/  @!P5 IMAD.IADD R51, R51, 0x1, -R4 ;  /* 0x000000013333d824 */ /* 0x000fe200078e0a04 */
[----:B------:R-:W-:Y:S01]  /*2d70*/  ISETP.GT.U32.AND P5, PT, R4, R57, PT ;  /* 0x000000390400720c */ /* 0x000fe20003fa4070 */
[----:B------:R-:W-:Y:S02]  /*2d80*/  IMAD.MOV R54, RZ, RZ, -R50 ;  /* 0x000000ffff367224 */ /* 0x000fe400078e0a32 */
[----:B------:R-:W-:-:S04]  /*2d90*/  IMAD.HI.U32 R50, R3, R61, RZ ;  /* 0x0000003d03327227 */ /* 0x000fc800078e00ff */
[----:B------:R-:W-:Y:S01]  /*2da0*/  @!P1 IMAD.IADD R55, R55, 0x1, -R4 ;  /* 0x0000000137379824 */ /* 0x000fe200078e0a04 */
[----:B------:R-:W-:Y:S01]  /*2db0*/  ISETP.GE.AND P1, PT, R58, RZ, PT ;  /* 0x000000ff3a00720c */ /* 0x000fe20003f26270 */
[----:B------:R-:W-:Y:S01]  /*2dc0*/  IMAD.MOV R50, RZ, RZ, -R50 ;  /* 0x000000ffff327224 */ /* 0x000fe200078e0a32 */
[----:B------:R-:W-:Y:S01]  /*2dd0*/  LOP3.LUT R58, R2, 0x10, RZ, 0xfc, !PT ;  /* 0x00000010023a7812 */ /* 0x000fe200078efcff */
[C---:B------:R-:W-:Y:S02]  /*2de0*/  IMAD R59, R4.reuse, R54, R59 ;  /* 0x00000036043b7224 */ /* 0x040fe400078e023b */
[----:B------:R-:W-:Y:S01]  /*2df0*/  @!P5 IMAD.IADD R57, R57, 0x1, -R4 ;  /* 0x000000013939d824 */ /* 0x000fe200078e0a04 */
[C---:B------:R-:W-:Y:S01]  /*2e00*/  ISETP.GT.U32.AND P5, PT, R4.reuse, R55, PT ;  /* 0x000000370400720c */ /* 0x040fe20003fa4070 */
[----:B------:R-:W-:Y:S01]  /*2e10*/  IMAD R61, R4, R50, R61 ;  /* 0x00000032043d7224 */ /* 0x000fe200078e023d */
[----:B------:R-:W-:Y:S01]  /*2e20*/  IABS R89, R58 ;  /* 0x0000003a00597213 */ /* 0x000fe20000000000 */
[----:B------:R-:W-:-:S04]  /*2e30*/  IMAD.HI.U32 R54, R3, R56, RZ ;  /* 0x0000003803367227 */ /* 0x000fc800078e00ff */
[----:B------:R-:W-:Y:S02]  /*2e40*/  IMAD.MOV.U32 R67, RZ, RZ, R51 ;  /* 0x000000ffff437224 */ /* 0x000fe400078e0033 */
[----:B------:R-:W-:Y:S01]  /*2e50*/  IMAD.MOV R51, RZ, RZ, -R54 ;  /* 0x000000ffff337224 */ /* 0x000fe200078e0a36 */
[----:B------:R-:W-:Y:S01]  /*2e60*/  LOP3.LUT R54, R2, 0x20, RZ, 0xfc, !PT ;  /* 0x0000002002367812 */ /* 0x000fe200078efcff */
[----:B------:R-:W-:Y:S01]  /*2e70*/  @!P6 IMAD.MOV R48, RZ, RZ, -R48 ;  /* 0x000000ffff30e224 */ /* 0x000fe200078e0a30 */
[----:B------:R-:W-:Y:S01]  /*2e80*/  ISETP.GE.AND P6, PT, R52, RZ, PT ;  /* 0x000000ff3400720c */ /* 0x000fe20003fc6270 */
[----:B------:R-:W-:Y:S01]  /*2e90*/  @!P5 IMAD.IADD R55, R55, 0x1, -R4 ;  /* 0x000000013737d824 */ /* 0x000fe200078e0a04 */
[C---:B------:R-:W-:Y:S01]  /*2ea0*/  ISETP.GT.U32.AND P5, PT, R4.reuse, R61, PT ;  /* 0x0000003d0400720c */ /* 0x040fe20003fa4070 */
[----:B------:R-:W-:Y:S01]  /*2eb0*/  @!P4 IMAD.MOV R67, RZ, RZ, -R67 ;  /* 0x000000ffff43c224 */ /* 0x000fe200078e0a43 */
[----:B------:R-:W-:Y:S01]  /*2ec0*/  ISETP.GT.U32.AND P4, PT, R4, R59, PT ;  /* 0x0000003b0400720c */ /* 0x000fe20003f84070 */
[----:B------:R-:W-:Y:S01]  /*2ed0*/  IMAD.HI.U32 R52, R3, R63, RZ ;  /* 0x0000003f03347227 */ /* 0x000fe200078e00ff */
[----:B------:R-:W-:-:S03]  /*2ee0*/  IABS R77, R54 ;  /* 0x00000036004d7213 */ /* 0x000fc60000000000 */
[----:B------:R-:W-:Y:S02]  /*2ef0*/  IMAD.MOV.U32 R65, RZ, RZ, R49 ;  /* 0x000000ffff417224 */ /* 0x000fe400078e0031 */
[----:B------:R-:W-:Y:S01]  /*2f00*/  IMAD R51, R4, R51, R56 ;  /* 0x0000003304337224 */ /* 0x000fe200078e0238 */
[----:B------:R-:W-:Y:S01]  /*2f10*/  LOP3.LUT R56, R2, 0x18, RZ, 0xfc, !PT ;  /* 0x0000001802387812 */ /* 0x000fe200078efcff */
[----:B------:R-:W-:Y:S02]  /*2f20*/  IMAD.MOV R52, RZ, RZ, -R52 ;  /* 0x000000ffff347224 */ /* 0x000fe400078e0a34 */
[----:B------:R-:W-:Y:S01]  /*2f30*/  @!P2 IMAD.MOV R65, RZ, RZ, -R65 ;  /* 0x000000ffff41a224 */ /* 0x000fe200078e0a41 */
[C---:B------:R-:W-:Y:S01]  /*2f40*/  ISETP.GT.U32.AND P2, PT, R4.reuse, R57, PT ;  /* 0x000000390400720c */ /* 0x040fe20003f44070 */
[--C-:B------:R-:W-:Y:S01]  /*2f50*/  @!P5 IMAD.IADD R61, R61, 0x1, -R4.reuse ;  /* 0x000000013d3dd824 */ /* 0x100fe200078e0a04 */
[C---:B------:R-:W-:Y:S01]  /*2f60*/  ISETP.GT.U32.AND P5, PT, R4.reuse, R51, PT ;  /* 0x000000330400720c */ /* 0x040fe20003fa4070 */
[----:B------:R-:W-:Y:S01]  /*2f70*/  IMAD R63, R4, R52, R63 ;  /* 0x00000034043f7224 */ /* 0x000fe200078e023f */
[----:B------:R-:W-:Y:S01]  /*2f80*/  IABS R79, R56 ;  /* 0x00000038004f7213 */ /* 0x000fe20000000000 */
[----:B------:R-:W-:-:S02]  /*2f90*/  @!P4 IMAD.IADD R59, R59, 0x1, -R4 ;  /* 0x000000013b3bc824 */ /* 0x000fc400078e0a04 */
[----:B------:R-:W-:Y:S01]  /*2fa0*/  VIADD R49, R60, 0x1f8 ;  /* 0x000001f83c317836 */ /* 0x000fe20000000000 */
[----:B------:R-:W-:Y:S01]  /*2fb0*/  ISETP.GT.U32.AND P4, PT, R4, R63, PT ;  /* 0x0000003f0400720c */ /* 0x000fe20003f84070 */
[----:B------:R-:W-:-:S03]  /*2fc0*/  IMAD.HI.U32 R50, R3, R89, RZ ;  /* 0x0000005903327227 */ /* 0x000fc600078e00ff */
[----:B------:R-:W-:Y:S01]  /*2fd0*/  IABS R52, R49 ;  /* 0x0000003100347213 */ /* 0x000fe20000000000 */
[--C-:B------:R-:W-:Y:S01]  /*2fe0*/  @!P2 IMAD.IADD R57, R57, 0x1, -R4.reuse ;  /* 0x000000013939a824 */ /* 0x100fe200078e0a04 */
[----:B------:R-:W-:Y:S01]  /*2ff0*/  ISETP.GE.AND P2, PT, R49, RZ, PT ;  /* 0x000000ff3100720c */ /* 0x000fe20003f46270 */
[----:B------:R-:W-:Y:S02]  /*3000*/  @!P5 IMAD.IADD R51, R51, 0x1, -R4 ;  /* 0x000000013333d824 */ /* 0x000fe400078e0a04 */
[----:B------:R-:W-:-:S03]  /*3010*/  IMAD.HI.U32 R49, R3, R77, RZ ;  /* 0x0000004d03317227 */ /* 0x000fc600078e00ff */
[C---:B------:R-:W-:Y:S01]  /*3020*/  ISETP.GT.U32.AND P5, PT, R4.reuse, R51, PT ;  /* 0x000000330400720c */ /* 0x040fe20003fa4070 */
[----:B------:R-:W-:Y:S02]  /*3030*/  IMAD.MOV R49, RZ, RZ, -R49 ;  /* 0x000000ffff317224 */ /* 0x000fe400078e0a31 */
[----:B------:R-:W-:Y:S01]  /*3040*/  @!P4 IMAD.IADD R63, R63, 0x1, -R4 ;  /* 0x000000013f3fc824 */ /* 0x000fe200078e0a04 */
[C---:B------:R-:W-:Y:S01]  /*3050*/  ISETP.GT.U32.AND P4, PT, R4.reuse, R59, PT ;  /* 0x0000003b0400720c */ /* 0x040fe20003f84070 */
[----:B------:R-:W-:Y:S02]  /*3060*/  IMAD.MOV.U32 R69, RZ, RZ, R55 ;  /* 0x000000ffff457224 */ /* 0x000fe400078e0037 */
[----:B------:R-:W-:Y:S02]  /*3070*/  IMAD R77, R4, R49, R77 ;  /* 0x00000031044d7224 */ /* 0x000fe400078e024d */
[----:B------:R-:W-:Y:S02]  /*3080*/  IMAD.MOV R50, RZ, RZ, -R50 ;  /* 0x000000ffff327224 */ /* 0x000fe400078e0a32 */
[----:B------:R-:W-:-:S04]  /*3090*/  IMAD.HI.U32 R49, R3, R79, RZ ;  /* 0x0000004f03317227 */ /* 0x000fc800078e00ff */
[----:B------:R-:W-:Y:S01]  /*30a0*/  @!P0 IMAD.MOV R69, RZ, RZ, -R69 ;  /* 0x000000ffff458224 */ /* 0x000fe200078e0a45 */
[C---:B------:R-:W-:Y:S01]  /*30b0*/  ISETP.GT.U32.AND P0, PT, R4.reuse, R61, PT ;  /* 0x0000003d0400720c */ /* 0x040fe20003f04070 */
[C---:B------:R-:W-:Y:S02]  /*30c0*/  IMAD R89, R4.reuse, R50, R89 ;  /* 0x0000003204597224 */ /* 0x040fe400078e0259 */
[----:B------:R-:W-:Y:S02]  /*30d0*/  IMAD.MOV R49, RZ, RZ, -R49 ;  /* 0x000000ffff317224 */ /* 0x000fe400078e0a31 */
[----:B------:R-:W-:Y:S01]  /*30e0*/  @!P5 IMAD.IADD R51, R51, 0x1, -R4 ;  /* 0x000000013333d824 */ /* 0x000fe200078e0a04 */
[C---:B------:R-:W-:Y:S01]  /*30f0*/  ISETP.GT.U32.AND P5, PT, R4.reuse, R89, PT ;  /* 0x000000590400720c */ /* 0x040fe20003fa4070 */
[----:B------:R-:W-:Y:S02]  /*3100*/  IMAD R79, R4, R49, R79 ;  /* 0x00000031044f7224 */ /* 0x000fe400078e024f */
[----:B------:R-:W-:-:S04]  /*3110*/  IMAD.HI.U32 R50, R3, R91, RZ ;  /* 0x0000005b03327227 */ /* 0x000fc800078e00ff */
[----:B------:R-:W-:-:S04]  /*3120*/  IMAD.HI.U32 R49, R3, R52, RZ ;  /* 0x0000003403317227 */ /* 0x000fc800078e00ff */
[----:B------:R-:W-:Y:S01]  /*3130*/  @!P4 IMAD.IADD R59, R59, 0x1, -R4 ;  /* 0x000000013b3bc824 */ /* 0x000fe200078e0a04 */
[C---:B------:R-:W-:Y:S01]  /*3140*/  ISETP.GT.U32.AND P4, PT, R4.reuse, R77, PT ;  /* 0x0000004d0400720c */ /* 0x040fe20003f84070 */
[----:B------:R-:W-:Y:S02]  /*3150*/  IMAD.MOV R50, RZ, RZ, -R50 ;  /* 0x000000ffff327224 */ /* 0x000fe400078e0a32 */
[----:B------:R-:W-:Y:S02]  /*3160*/  IMAD.MOV R49, RZ, RZ, -R49 ;  /* 0x000000ffff317224 */ /* 0x000fe400078e0a31 */
[----:B------:R-:W-:Y:S01]  /*3170*/  @!P0 IMAD.IADD R61, R61, 0x1, -R4 ;  /* 0x000000013d3d8824 */ /* 0x000fe200078e0a04 */
[C---:B------:R-:W-:Y:S01]  /*3180*/  ISETP.GT.U32.AND P0, PT, R4.reuse, R79, PT ;  /* 0x0000004f0400720c */ /* 0x040fe20003f04070 */
[----:B------:R-:W-:Y:S02]  /*3190*/  IMAD R91, R4, R50, R91 ;  /* 0x00000032045b7224 */ /* 0x000fe400078e025b */
[----:B------:R-:W-:-:S02]  /*31a0*/  IMAD.MOV.U32 R73, RZ, RZ, R59 ;  /* 0x000000ffff497224 */ /* 0x000fc400078e003b */
[C---:B------:R-:W-:Y:S02]  /*31b0*/  IMAD R49, R4.reuse, R49, R52 ;  /* 0x0000003104317224 */ /* 0x040fe400078e0234 */
[----:B------:R-:W-:Y:S01]  /*31c0*/  @!P6 IMAD.MOV R73, RZ, RZ, -R73 ;  /* 0x000000ffff49e224 */ /* 0x000fe200078e0a49 */
[C---:B------:R-:W-:Y:S01]  /*31d0*/  ISETP.GT.U32.AND P6, PT, R4.reuse, R91, PT ;  /* 0x0000005b0400720c */ /* 0x040fe20003fc4070 */
[--C-:B------:R-:W-:Y:S01]  /*31e0*/  @!P5 IMAD.IADD R89, R89, 0x1, -R4.reuse ;  /* 0x000000015959d824 */ /* 0x100fe200078e0a04 */
[----:B------:R-:W-:Y:S01]  /*31f0*/  ISETP.GT.U32.AND P5, PT, R4, R49, PT ;  /* 0x000000310400720c */ /* 0x000fe20003fa4070 */
[--C-:B------:R-:W-:Y:S01]  /*3200*/  @!P4 IMAD.IADD R77, R77, 0x1, -R4.reuse ;  /* 0x000000014d4dc824 */ /* 0x100fe200078e0a04 */
[----:B------:R-:W-:Y:S01]  /*3210*/  ISETP.GE.AND P4, PT, R64, RZ, PT ;  /* 0x000000ff4000720c */ /* 0x000fe20003f86270 */
[----:B------:R-:W-:Y:S02]  /*3220*/  @!P0 IMAD.IADD R79, R79, 0x1, -R4 ;  /* 0x000000014f4f8824 */ /* 0x000fe400078e0a04 */
[----:B------:R-:W-:Y:S01]  /*3230*/  VIADD R50, R60, 0x1b8 ;  /* 0x000001b83c327836 */ /* 0x000fe20000000000 */
[----:B------:R-:W-:Y:S01]  /*3240*/  ISETP.GT.U32.AND P0, PT, R4, R77, PT ;  /* 0x0000004d0400720c */ /* 0x000fe20003f04070 */
[----:B------:R-:W-:-:S02]  /*3250*/  IMAD.MOV.U32 R83, RZ, RZ, R51 ;  /* 0x000000ffff537224 */ /* 0x000fc400078e0033 */
[----:B------:R-:W-:Y:S01]  /*3260*/  IMAD.MOV.U32 R71, RZ, RZ, R57 ;  /* 0x000000ffff477224 */ /* 0x000fe200078e0039 */
[----:B------:R-:W-:Y:S01]  /*3270*/  IABS R52, R50 ;  /* 0x0000003200347213 */ /* 0x000fe20000000000 */
[--C-:B------:R-:W-:Y:S01]  /*3280*/  @!P6 IMAD.IADD R91, R91, 0x1, -R4.reuse ;  /* 0x000000015b5be824 */ /* 0x100fe200078e0a04 */
[----:B------:R-:W-:Y:S01]  /*3290*/  ISETP.GE.AND P6, PT, R50, RZ, PT ;  /* 0x000000ff3200720c */ /* 0x000fe20003fc6270 */
[----:B------:R-:W-:Y:S02]  /*32a0*/  @!P5 IMAD.IADD R49, R49, 0x1, -R4 ;  /* 0x000000013131d824 */ /* 0x000fe400078e0a04 */
[----:B------:R-:W-:Y:S02]  /*32b0*/  IMAD.MOV.U32 R75, RZ, RZ, R61 ;  /* 0x000000ffff4b7224 */ /* 0x000fe400078e003d */
[----:B------:R-:W-:Y:S01]  /*32c0*/  @!P4 IMAD.MOV R83, RZ, RZ, -R83 ;  /* 0x000000ffff53c224 */ /* 0x000fe200078e0a53 */
[C---:B------:R-:W-:Y:S01]  /*32d0*/  ISETP.GT.U32.AND P4, PT, R4.reuse, R91, PT ;  /* 0x0000005b0400720c */ /* 0x040fe20003f84070 */
[----:B------:R-:W-:Y:S01]  /*32e0*/  IMAD.HI.U32 R50, R3, R52, RZ ;  /* 0x0000003403327227 */ /* 0x000fe200078e00ff */
[----:B------:R-:W-:-:S03]  /*32f0*/  ISETP.GT.U32.AND P5, PT, R4, R49, PT ;  /* 0x000000310400720c */ /* 0x000fc60003fa4070 */
[----:B------:R-:W-:Y:S01]  /*3300*/  @!P3 IMAD.MOV R71, RZ, RZ, -R71 ;  /* 0x000000ffff47b224 */ /* 0x000fe200078e0a47 */
[----:B------:R-:W-:Y:S01]  /*3310*/  ISETP.GT.U32.AND P3, PT, R4, R63, PT ;  /* 0x0000003f0400720c */ /* 0x000fe20003f64070 */
[----:B------:R-:W-:Y:S01]  /*3320*/  @!P0 IMAD.IADD R77, R77, 0x1, -R4 ;  /* 0x000000014d4d8824 */ /* 0x000fe200078e0a04 */
[----:B------:R-:W-:Y:S01]  /*3330*/  ISETP.GE.AND P0, PT, R54, RZ, PT ;  /* 0x000000ff3600720c */ /* 0x000fe20003f06270 */
[----:B------:R-:W-:Y:S01]  /*3340*/  @!P1 IMAD.MOV R75, RZ, RZ, -R75 ;  /* 0x000000ffff4b9224 */ /* 0x000fe200078e0a4b */
[----:B------:R-:W-:Y:S01]  /*3350*/  ISETP.GT.U32.AND P1, PT, R4, R79, PT ;  /* 0x0000004f0400720c */ /* 0x000fe20003f24070 */
[----:B------:R-:W-:Y:S02]  /*3360*/  IMAD.MOV R51, RZ, RZ, -R50 ;  /* 0x000000ffff337224 */ /* 0x000fe400078e0a32 */
[----:B------:R-:W-:Y:S02]  /*3370*/  VIADD R50, R60, 0x178 ;  /* 0x000001783c327836 */ /* 0x000fe40000000000 */
[----:B------:R-:W-:-:S02]  /*3380*/  IMAD R51, R4, R51, R52 ;  /* 0x0000003304337224 */ /* 0x000fc400078e0234 */
[----:B------:R-:W-:Y:S01]  /*3390*/  IMAD.MOV.U32 R85, RZ, RZ, R77 ;  /* 0x000000ffff557224 */ /* 0x000fe200078e004d */
[----:B------:R-:W-:Y:S01]  /*33a0*/  IABS R55, R50 ;  /* 0x0000003200377213 */ /* 0x000fe20000000000 */
[--C-:B------:R-:W-:Y:S01]  /*33b0*/  @!P4 IMAD.IADD R91, R91, 0x1, -R4.reuse ;  /* 0x000000015b5bc824 */ /* 0x100fe200078e0a04 */
[----:B------:R-:W-:Y:S01]  /*33c0*/  ISETP.GE.AND P4, PT, R50, RZ, PT ;  /* 0x000000ff3200720c */ /* 0x000fe20003f86270 */
[--C-:B------:R-:W-:Y:S01]  /*33d0*/  @!P5 IMAD.IADD R49, R49, 0x1, -R4.reuse ;  /* 0x000000013131d824 */ /* 0x100fe200078e0a04 */
[----:B------:R-:W-:Y:S01]  /*33e0*/  ISETP.GT.U32.AND P5, PT, R4, R51, PT ;  /* 0x000000330400720c */ /* 0x000fe20003fa4070 */
[----:B------:R-:W-:Y:S02]  /*33f0*/  VIADD R64, R60, 0xf8 ;  /* 0x000000f83c407836 */ /* 0x000fe40000000000 */
[----:B------:R-:W-:Y:S01]  /*3400*/  @!P3 IMAD.IADD R63, R63, 0x1, -R4 ;  /* 0x000000013f3fb824 */ /* 0x000fe200078e0a04 */
[----:B------:R-:W-:Y:S01]  /*3410*/  ISETP.GE.AND P3, PT, R62, RZ, PT ;  /* 0x000000ff3e00720c */ /* 0x000fe20003f66270 */
[----:B------:R-:W-:Y:S01]  /*3420*/  IMAD.HI.U32 R50, R3, R55, RZ ;  /* 0x0000003703327227 */ /* 0x000fe200078e00ff */
[----:B------:R-:W-:-:S03]  /*3430*/  IABS R59, R64 ;  /* 0x00000040003b7213 */ /* 0x000fc60000000000 */
[----:B------:R-:W-:Y:S01]  /*3440*/  @!P0 IMAD.MOV R85, RZ, RZ, -R85 ;  /* 0x000000ffff558224 */ /* 0x000fe200078e0a55 */
[----:B------:R-:W-:Y:S01]  /*3450*/  ISETP.GE.AND P0, PT, R66, RZ, PT ;  /* 0x000000ff4200720c */ /* 0x000fe20003f06270 */
[----:B------:R-:W-:Y:S01]  /*3460*/  @!P1 IMAD.IADD R79, R79, 0x1, -R4 ;  /* 0x000000014f4f9824 */ /* 0x000fe200078e0a04 */
[----:B------:R-:W-:Y:S01]  /*3470*/  ISETP.GE.AND P1, PT, R56, RZ, PT ;  /* 0x000000ff3800720c */ /* 0x000fe20003f26270 */
[----:B------:R-:W-:Y:S02]  /*3480*/  VIADD R66, R60, 0xb8 ;  /* 0x000000b83c427836 */ /* 0x000fe40000000000 */
[----:B------:R-:W-:Y:S02]  /*3490*/  IMAD.MOV R52, RZ, RZ, -R50 ;  /* 0x000000ffff347224 */ /* 0x000fe400078e0a32 */
[----:B------:R-:W-:Y:S01]  /*34a0*/  IMAD.MOV.U32 R81, RZ, RZ, R63 ;  /* 0x000000ffff517224 */ /* 0x000fe200078e003f */
[----:B------:R-:W-:Y:S01]  /*34b0*/  IABS R61, R66 ;  /* 0x00000042003d7213 */ /* 0x000fe20000000000 */
[----:B------:R-:W-:Y:S01]  /*34c0*/  IMAD R55, R4, R52, R55 ;  /* 0x0000003404377224 */ /* 0x000fe200078e0237 */
[----:B------:R-:W-:Y:S01]  /*34d0*/  IABS R63, R68 ;  /* 0x00000044003f7213 */ /* 0x000fe20000000000 */
[----:B------:R-:W-:-:S04]  /*34e0*/  IMAD.HI.U32 R52, R3, R59, RZ ;  /* 0x0000003b03347227 */ /* 0x000fc800078e00ff */
[----:B------:R-:W-:Y:S01]  /*34f0*/  @!P5 IMAD.IADD R51, R51, 0x1, -R4 ;  /* 0x000000013333d824 */ /* 0x000fe200078e0a04 */
[----:B------:R-:W-:Y:S01]  /*3500*/  ISETP.GT.U32.AND P5, PT, R4, R55, PT ;  /* 0x000000370400720c */ /* 0x000fe20003fa4070 */
[----:B------:R-:W-:Y:S02]  /*3510*/  IMAD.MOV.U32 R87, RZ, RZ, R79 ;  /* 0x000000ffff577224 */ /* 0x000fe400078e004f */
[----:B------:R-:W-:-:S04]  /*3520*/  IMAD.HI.U32 R54, R3, R61, RZ ;  /* 0x0000003d03367227 */ /* 0x000fc800078e00ff */
[----:B------:R-:W-:Y:S02]  /*3530*/  IMAD.MOV R52, RZ, RZ, -R52 ;  /* 0x000000ffff347224 */ /* 0x000fe400078e0a34 */
[----:B------:R-:W-:Y:S01]  /*3540*/  @!P3 IMAD.MOV R81, RZ, RZ, -R81 ;  /* 0x000000ffff51b224 */ /* 0x000fe200078e0a51 */
[----:B------:R-:W-:Y:S01]  /*3550*/  ISETP.GT.U32.AND P3, PT, R4, R89, PT ;  /* 0x000000590400720c */ /* 0x000fe20003f64070 */
[----:B------:R-:W-:Y:S02]  /*3560*/  VIADD R62, R60, 0x138 ;  /* 0x000001383c3e7836 */ /* 0x000fe40000000000 */
[----:B------:R-:W-:Y:S01]  /*3570*/  @!P1 IMAD.MOV R87, RZ, RZ, -R87 ;  /* 0x000000ffff579224 */ /* 0x000fe200078e0a57 */
[C---:B------:R-:W-:Y:S01]  /*3580*/  ISETP.GT.U32.AND P1, PT, R4.reuse, R51, PT ;  /* 0x000000330400720c */ /* 0x040fe20003f24070 */
[----:B------:R-:W-:Y:S01]  /*3590*/  IMAD.MOV R54, RZ, RZ, -R54 ;  /* 0x000000ffff367224 */ /* 0x000fe200078e0a36 */
[----:B------:R-:W-:Y:S01]  /*35a0*/  IABS R57, R62 ;  /* 0x0000003e00397213 */ /* 0x000fe20000000000 */
[----:B------:R-:W-:-:S02]  /*35b0*/  IMAD R59, R4, R52, R59 ;  /* 0x00000034043b7224 */ /* 0x000fc400078e023b */
[----:B------:R-:W-:-:S04]  /*35c0*/  IMAD.HI.U32 R56, R3, R63, RZ ;  /* 0x0000003f03387227 */ /* 0x000fc800078e00ff */
[C---:B------:R-:W-:Y:S02]  /*35d0*/  IMAD R61, R4.reuse, R54, R61 ;  /* 0x00000036043d7224 */ /* 0x040fe400078e023d */
[----:B------:R-:W-:Y:S01]  /*35e0*/  @!P0 IMAD.MOV R91, RZ, RZ, -R91 ;  /* 0x000000ffff5b8224 */ /* 0x000fe200078e0a5b */
[C---:B------:R-:W-:Y:S01]  /*35f0*/  ISETP.GT.U32.AND P0, PT, R4.reuse, R59, PT ;  /* 0x0000003b0400720c */ /* 0x040fe20003f04070 */
[----:B------:R-:W-:Y:S02]  /*3600*/  IMAD.MOV R56, RZ, RZ, -R56 ;  /* 0x000000ffff387224 */ /* 0x000fe400078e0a38 */
[----:B------:R-:W-:Y:S01]  /*3610*/  @!P2 IMAD.MOV R49, RZ, RZ, -R49 ;  /* 0x000000ffff31a224 */ /* 0x000fe200078e0a31 */
[----:B------:R-:W-:Y:S01]  /*3620*/  ISETP.GT.U32.AND P2, PT, R4, R61, PT ;  /* 0x0000003d0400720c */ /* 0x000fe20003f44070 */
[----:B------:R-:W-:-:S04]  /*3630*/  IMAD.HI.U32 R50, R3, R57, RZ ;  /* 0x0000003903327227 */ /* 0x000fc800078e00ff */
[----:B------:R-:W-:Y:S01]  /*3640*/  IMAD R63, R4, R56, R63 ;  /* 0x00000038043f7224 */ /* 0x000fe200078e023f */
[----:B------:R-:W-:Y:S01]  /*3650*/  LOP3.LUT R56, R70, 0x60, RZ, 0xc0, !PT ;  /* 0x0000006046387812 */ /* 0x000fe200078ec0ff */
[----:B------:R-:W-:Y:S01]  /*3660*/  @!P3 IMAD.IADD R89, R89, 0x1, -R4 ;  /* 0x000000015959b824 */ /* 0x000fe200078e0a04 */
[----:B------:R-:W-:Y:S01]  /*3670*/  ISETP.GE.AND P3, PT, R58, RZ, PT ;  /* 0x000000ff3a00720c */ /* 0x000fe20003f66270 */
[----:B------:R-:W-:Y:S02]  /*3680*/  IMAD.MOV R58, RZ, RZ, -R50 ;  /* 0x000000ffff3a7224 */ /* 0x000fe400078e0a32 */
[--C-:B------:R-:W-:Y:S01]  /*3690*/  @!P1 IMAD.IADD R51, R51, 0x1, -R4.reuse ;  /* 0x0000000133339824 */ /* 0x100fe200078e0a04 */
[----:B------:R-:W-:Y:S01]  /*36a0*/  ISETP.GT.U32.AND P1, PT, R4, R63, PT ;  /* 0x0000003f0400720c */ /* 0x000fe20003f24070 */
[----:B------:R-:W-:Y:S01]  /*36b0*/  VIADD R50, R60, 0x38 ;  /* 0x000000383c327836 */ /* 0x000fe20000000000 */
[----:B------:R-:W-:Y:S01]  /*36c0*/  SHF.R.S32.HI R60, RZ, 0x6, R29 ;  /* 0x00000006ff3c7819 */ /* 0x000fe2000001141d */
[----:B------:R-:W-:-:S02]  /*36d0*/  @!P0 IMAD.IADD R59, R59, 0x1, -R4 ;  /* 0x000000013b3b8824 */ /* 0x000fc400078e0a04 */
[--C-:B------:R-:W-:Y:S01]  /*36e0*/  @!P2 IMAD.IADD R61, R61, 0x1, -R4.reuse ;  /* 0x000000013d3da824 */ /* 0x100fe200078e0a04 */
[----:B------:R-:W-:Y:S01]  /*36f0*/  IABS R77, R50 ;  /* 0x00000032004d7213 */ /* 0x000fe20000000000 */
[C---:B------:R-:W-:Y:S01]  /*3700*/  IMAD R57, R4.reuse, R58, R57 ;  /* 0x0000003a04397224 */ /* 0x040fe200078e0239 */
[----:B------:R-:W-:Y:S01]  /*3710*/  ISETP.GT.U32.AND P2, PT, R4, R59, PT ;  /* 0x0000003b0400720c */ /* 0x000fe20003f44070 */
[----:B------:R-:W-:Y:S02]  /*3720*/  @!P5 IMAD.IADD R55, R55, 0x1, -R4 ;  /* 0x000000013737d824 */ /* 0x000fe400078e0a04 */
[----:B------:R-:W-:-:S03]  /*3730*/  IMAD.HI.U32 R52, R3, R77, RZ ;  /* 0x0000004d03347227 */ /* 0x000fc600078e00ff */
[C---:B------:R-:W-:Y:S01]  /*3740*/  ISETP.GT.U32.AND P5, PT, R4.reuse, R55, PT ;  /* 0x000000370400720c */ /* 0x040fe20003fa4070 */
[----:B------:R-:W-:Y:S01]  /*3750*/  @!P1 IMAD.IADD R63, R63, 0x1, -R4 ;  /* 0x000000013f3f9824 */ /* 0x000fe200078e0a04 */
[----:B------:R-:W-:Y:S01]  /*3760*/  ISETP.GT.U32.AND P1, PT, R4, R61, PT ;  /* 0x0000003d0400720c */ /* 0x000fe20003f24070 */
[----:B------:R-:W-:Y:S02]  /*3770*/  IMAD.MOV R52, RZ, RZ, -R52 ;  /* 0x000000ffff347224 */ /* 0x000fe400078e0a34 */
[----:B------:R-:W-:-:S04]  /*3780*/  IMAD.HI.U32 R3, R3, R93, RZ ;  /* 0x0000005d03037227 */ /* 0x000fc800078e00ff */
[C---:B------:R-:W-:Y:S01]  /*3790*/  IMAD R77, R4.reuse, R52, R77 ;  /* 0x00000034044d7224 */ /* 0x040fe200078e024d */
[----:B------:R-:W-:Y:S01]  /*37a0*/  LOP3.LUT R52, R29, 0x10, RZ, 0xc0, !PT ;  /* 0x000000101d347812 */ /* 0x000fe200078ec0ff */
[----:B------:R-:W-:Y:S02]  /*37b0*/  IMAD.MOV R3, RZ, RZ, -R3 ;  /* 0x000000ffff037224 */ /* 0x000fe400078e0a03 */
[----:B------:R-:W-:Y:S01]  /*37c0*/  @!P3 IMAD.MOV R89, RZ, RZ, -R89 ;  /* 0x000000ffff59b224 */ /* 0x000fe200078e0a59 */
[C---:B------:R-:W-:Y:S01]  /*37d0*/  ISETP.GT.U32.AND P3, PT, R4.reuse, R57, PT ;  /* 0x000000390400720c */ /* 0x040fe20003f64070 */
[--C-:B------:R-:W-:Y:S01]  /*37e0*/  @!P2 IMAD.IADD R59, R59, 0x1, -R4.reuse ;  /* 0x000000013b3ba824 */ /* 0x100fe200078e0a04 */
[C---:B------:R-:W-:Y:S01]  /*37f0*/  ISETP.GT.U32.AND P2, PT, R4.reuse, R77, PT ;  /* 0x0000004d0400720c */ /* 0x040fe20003f44070 */
[----:B------:R-:W-:Y:S01]  /*3800*/  IMAD R93, R4, R3, R93 ;  /* 0x00000003045d7224 */ /* 0x000fe200078e025d */
[----:B------:R-:W-:Y:S01]  /*3810*/  LEA R79, R52, UR4, 0x6 ;  /* 0x00000004344f7c11 */ /* 0x000fe2000f8e30ff */
[----:B------:R-:W-:-:S02]  /*3820*/  @!P1 IMAD.IADD R61, R61, 0x1, -R4 ;  /* 0x000000013d3d9824 */ /* 0x000fc400078e0a04 */
[--C-:B------:R-:W-:Y:S01]  /*3830*/  @!P5 IMAD.IADD R55, R55, 0x1, -R4.reuse ;  /* 0x000000013737d824 */ /* 0x100fe200078e0a04 */
[----:B------:R-:W-:Y:S01]  /*3840*/  ISETP.GT.U32.AND P1, PT, R4, R93, PT ;  /* 0x0000005d0400720c */ /* 0x000fe20003f24070 */
[----:B------:R-:W-:Y:S01]  /*3850*/  IMAD.SHL.U32 R3, R29, 0x40, RZ ;  /* 0x000000401d037824 */ /* 0x000fe200078e00ff */
[----:B------:R-:W-:Y:S01]  /*3860*/  ISETP.GE.AND P5, PT, R62, RZ, PT ;  /* 0x000000ff3e00720c */ /* 0x000fe20003fa6270 */
[----:B------:R-:W-:Y:S01]  /*3870*/  @!P4 IMAD.MOV R55, RZ, RZ, -R55 ;  /* 0x000000ffff37c224 */ /* 0x000fe200078e0a37 */
[----:B------:R-:W-:Y:S01]  /*3880*/  ISETP.GT.U32.AND P4, PT, R4, R63, PT ;  /* 0x0000003f0400720c */ /* 0x000fe20003f84070 */
[--C-:B------:R-:W-:Y:S01]  /*3890*/  @!P3 IMAD.IADD R57, R57, 0x1, -R4.reuse ;  /* 0x000000013939b824 */ /* 0x100fe200078e0a04 */
[----:B------:R-:W-:Y:S01]  /*38a0*/  LOP3.LUT R3, R3, 0x1c0, RZ, 0xc0, !PT ;  /* 0x000001c003037812 */ /* 0x000fe200078ec0ff */
[--C-:B------:R-:W-:Y:S01]  /*38b0*/  @!P2 IMAD.IADD R77, R77, 0x1, -R4.reuse ;  /* 0x000000014d4da824 */ /* 0x100fe200078e0a04 */
[----:B------:R-:W-:Y:S01]  /*38c0*/  ISETP.GE.AND P3, PT, R64, RZ, PT ;  /* 0x000000ff4000720c */ /* 0x000fe20003f66270 */
[----:B------:R-:W-:Y:S01]  /*38d0*/  @!P6 IMAD.MOV R51, RZ, RZ, -R51 ;  /* 0x000000ffff33e224 */ /* 0x000fe200078e0a33 */
[----:B------:R-:W-:Y:S01]  /*38e0*/  ISETP.GT.U32.AND P0, PT, R4, R57, PT ;  /* 0x000000390400720c */ /* 0x000fe20003f04070 */
[----:B------:R-:W-:Y:S01]  /*38f0*/  IMAD R54, R52, 0x20, R3 ;  /* 0x0000002034367824 */ /* 0x000fe200078e0203 */
[----:B------:R-:W-:Y:S01]  /*3900*/  ISETP.GT.U32.AND P2, PT, R4, R77, PT ;  /* 0x0000004d0400720c */ /* 0x000fe20003f44070 */
[--C-:B------:R-:W-:Y:S01]  /*3910*/  @!P1 IMAD.IADD R93, R93, 0x1, -R4.reuse ;  /* 0x000000015d5d9824 */ /* 0x100fe200078e0a04 */
[----:B------:R-:W-:Y:S01]  /*3920*/  ISETP.GE.AND P6, PT, R66, RZ, PT ;  /* 0x000000ff4200720c */ /* 0x000fe20003fc6270 */
[C---:B------:R-:W-:Y:S01]  /*3930*/  IMAD.SHL.U32 R52, R29.reuse, 0x8, RZ ;  /* 0x000000081d347824 */ /* 0x040fe200078e00ff */
[----:B------:R-:W-:Y:S01]  /*3940*/  LOP3.LUT R3, R29, 0x60, RZ, 0xc0, !PT ;  /* 0x000000601d037812 */ /* 0x000fe200078ec0ff */
[--C-:B------:R-:W-:Y:S01]  /*3950*/  @!P4 IMAD.IADD R63, R63, 0x1, -R4.reuse ;  /* 0x000000013f3fc824 */ /* 0x100fe200078e0a04 */
[----:B------:R-:W-:Y:S01]  /*3960*/  ISETP.GT.U32.AND P1, PT, R4, R93, PT ;  /* 0x0000005d0400720c */ /* 0x000fe20003f24070 */
[----:B------:R-:W-:Y:S01]  /*3970*/  IMAD.IADD R58, R56, 0x1, R79 ;  /* 0x00000001383a7824 */ /* 0x000fe200078e024f */
[----:B------:R-:W-:Y:S01]  /*3980*/  ISETP.GE.AND P4, PT, R50, RZ, PT ;  /* 0x000000ff3200720c */ /* 0x000fe20003f86270 */
[----:B------:R-:W-:Y:S01]  /*3990*/  IMAD.SHL.U32 R50, R29, 0x2, RZ ;  /* 0x000000021d327824 */ /* 0x000fe200078e00ff */
[----:B------:R-:W-:Y:S01]  /*39a0*/  SHF.R.S32.HI R56, RZ, 0x2, R29 ;  /* 0x00000002ff387819 */ /* 0x000fe2000001141d */
[--C-:B------:R-:W-:Y:S01]  /*39b0*/  @!P0 IMAD.IADD R57, R57, 0x1, -R4.reuse ;  /* 0x0000000139398824 */ /* 0x100fe200078e0a04 */
[----:B------:R-:W-:Y:S01]  /*39c0*/  ISETP.GE.AND P0, PT, R68, RZ, PT ;  /* 0x000000ff4400720c */ /* 0x000fe20003f06270 */
[----:B------:R-:W-:Y:S01]  /*39d0*/  @!P2 IMAD.IADD R77, R77, 0x1, -R4 ;  /* 0x000000014d4da824 */ /* 0x000fe200078e0a04 */
[----:B------:R-:W-:Y:S01]  /*39e0*/  ISETP.GE.AND P2, PT, R2, RZ, PT ;  /* 0x000000ff0200720c */ /* 0x000fe20003f46270 */
[----:B------:R-:W-:Y:S01]  /*39f0*/  IMAD R58, R3, 0x8, R58 ;  /* 0x00000008033a7824 */ /* 0x000fe200078e023a */
[----:B------:R-:W-:Y:S01]  /*3a00*/  LOP3.LUT R79, R52, 0x30, RZ, 0xc0, !PT ;  /* 0x00000030344f7812 */ /* 0x000fe200078ec0ff */
[----:B------:R-:W-:Y:S01]  /*3a10*/  @!P5 IMAD.MOV R57, RZ, RZ, -R57 ;  /* 0x000000ffff39d224 */ /* 0x000fe200078e0a39 */
[----:B------:R-:W-:Y:S01]  /*3a20*/  SGXT R56, R56, 0x1 ;  /* 0x000000013838781a */ /* 0x000fe20000000200 */
[----:B------:R-:W-:Y:S01]  /*3a30*/  @!P1 IMAD.IADD R93, R93, 0x1, -R4 ;  /* 0x000000015d5d9824 */ /* 0x000fe200078e0a04 */
[----:B------:R-:W-:Y:S01]  /*3a40*/  ISETP.NE.AND P1, PT, R53, RZ, PT ;  /* 0x000000ff3500720c */ /* 0x000fe20003f25270 */
[----:B------:R-:W-:Y:S01]  /*3a50*/  @!P3 IMAD.MOV R59, RZ, RZ, -R59 ;  /* 0x000000ffff3bb224 */ /* 0x000fe200078e0a3b */
[----:B------:R-:W-:Y:S01]  /*3a60*/  LOP3.LUT R4, RZ, R53, RZ, 0x33, !PT ;  /* 0x00000035ff047212 */ /* 0x000fe200078e33ff */
[----:B------:R-:W-:Y:S01]  /*3a70*/  @!P6 IMAD.MOV R61, RZ, RZ, -R61 ;  /* 0x000000ffff3de224 */ /* 0x000fe200078e0a3d */
[----:B------:R-:W-:Y:S01]  /*3a80*/  SGXT R52, R60, 0x1 ;  /* 0x000000013c34781a */ /* 0x000fe20000000200 */
[----:B------:R-:W-:Y:S01]  /*3a90*/  @!P0 IMAD.MOV R63, RZ, RZ, -R63 ;  /* 0x000000ffff3f8224 */ /* 0x000fe200078e0a3f */
[----:B------:R-:W-:Y:S01]  /*3aa0*/  SEL R5, R4, R5, !P1 ;  /* 0x0000000504057207 */ /* 0x000fe20004800000 */
[----:B------:R-:W-:Y:S01]  /*3ab0*/  @!P4 IMAD.MOV R77, RZ, RZ, -R77 ;  /* 0x000000ffff4dc224 */ /* 0x000fe200078e0a4d */
[----:B------:R-:W-:Y:S01]  /*3ac0*/  LOP3.LUT R79, R79, 0x10, R50, 0x78, !PT ;  /* 0x000000104f4f7812 */ /* 0x000fe200078e7832 */
[----:B------:R-:W-:Y:S01]  /*3ad0*/  @!P2 IMAD.MOV R93, RZ, RZ, -R93 ;  /* 0x000000ffff5da224 */ /* 0x000fe200078e0a5d */
[----:B------:R-:W-:Y:S01]  /*3ae0*/  LOP3.LUT R95, R56, 0x90, RZ, 0xc0, !PT ;  /* 0x00000090385f7812 */ /* 0x000fe200078ec0ff */
[----:B------:R-:W-:Y:S01]  /*3af0*/  IMAD R5, R5, UR8, RZ ;  /* 0x0000000805057c24 */ /* 0x000fe2000f8e02ff */
[----:B------:R-:W-:Y:S01]  /*3b00*/  LOP3.LUT R3, R52, 0x90, RZ, 0xc0, !PT ;  /* 0x0000009034037812 */ /* 0x000fe200078ec0ff */
[----:B------:R-:W-:Y:S01]  /*3b10*/  IMAD.IADD R148, R54, 0x1, R79 ;  /* 0x0000000136947824 */ /* 0x000fe200078e024f */
[C---:B------:R-:W-:Y:S01]  /*3b20*/  SEL R6, R4.reuse, R6, !P1 ;  /* 0x0000000604067207 */ /* 0x040fe20004800000 */
[----:B------:R-:W0:Y:S01]  /*3b30*/  LDC R79, c[0x0][0x238] ;  /* 0x00008e00ff4f7b82 */ /* 0x000e220000000800 */
[----:B------:R-:W-:-:S02]  /*3b40*/  SEL R12, R4, R12, !P1 ;  /* 0x0000000c040c7207 */ /* 0x000fc40004800000 */
[----:B------:R-:W-:Y:S01]  /*3b50*/  SEL R7, R4, R7, !P1 ;  /* 0x0000000704077207 */ /* 0x000fe20004800000 */
[----:B------:R-:W-:Y:S01]  /*3b60*/  IMAD R6, R6, UR8, RZ ;  /* 0x0000000806067c24 */ /* 0x000fe2000f8e02ff */
[----:B------:R-:W-:Y:S01]  /*3b70*/  SEL R8, R4, R8, !P1 ;  /* 0x0000000804087207 */ /* 0x000fe20004800000 */
[----:B------:R-:W-:Y:S01]  /*3b80*/  IMAD R12, R12, UR8, RZ ;  /* 0x000000080c0c7c24 */ /* 0x000fe2000f8e02ff */
[--C-:B------:R-:W-:Y:S01]  /*3b90*/  LOP3.LUT R95, R95, 0x10, R50.reuse, 0x78, !PT ;  /* 0x000000105f5f7812 */ /* 0x100fe200078e7832 */
[----:B------:R-:W-:Y:S01]  /*3ba0*/  IMAD R7, R7, UR8, RZ ;  /* 0x0000000807077c24 */ /* 0x000fe2000f8e02ff */
[----:B------:R-:W-:Y:S01]  /*3bb0*/  LOP3.LUT R2, R3, 0x7e, R50, 0x78, !PT ;  /* 0x0000007e03027812 */ /* 0x000fe200078e7832 */
[----:B------:R-:W-:Y:S01]  /*3bc0*/  IMAD R56, R8, UR8, RZ ;  /* 0x0000000808387c24 */ /* 0x000fe2000f8e02ff */
[C---:B------:R-:W-:Y:S01]  /*3bd0*/  SEL R9, R4.reuse, R9, !P1 ;  /* 0x0000000904097207 */ /* 0x040fe20004800000 */
[----:B------:R-:W-:Y:S01]  /*3be0*/  IMAD.IADD R3, R95, 0x1, R58 ;  /* 0x000000015f037824 */ /* 0x000fe200078e023a */
[C---:B------:R-:W-:Y:S01]  /*3bf0*/  SEL R10, R4.reuse, R10, !P1 ;  /* 0x0000000a040a7207 */ /* 0x040fe20004800000 */
[----:B------:R-:W-:Y:S01]  /*3c00*/  STL [R1+0x64], R148 ;  /* 0x0000649401007387 */ /* 0x000fe20000100800 */
[C---:B------:R-:W-:Y:S01]  /*3c10*/  SEL R11, R4.reuse, R11, !P1 ;  /* 0x0000000b040b7207 */ /* 0x040fe20004800000 */
[----:B------:R-:W-:Y:S01]  /*3c20*/  IMAD R9, R9, UR8, RZ ;  /* 0x0000000809097c24 */ /* 0x000fe2000f8e02ff */
[----:B------:R-:W-:Y:S01]  /*3c30*/  SEL R13, R4, R13, !P1 ;  /* 0x0000000d040d7207 */ /* 0x000fe20004800000 */
[----:B------:R-:W-:Y:S01]  /*3c40*/  IMAD R58, R10, UR8, RZ ;  /* 0x000000080a3a7c24 */ /* 0x000fe2000f8e02ff */
[C---:B------:R-:W-:Y:S01]  /*3c50*/  SEL R14, R4.reuse, R14, !P1 ;  /* 0x0000000e040e7207 */ /* 0x040fe20004800000 */
[----:B------:R-:W-:Y:S01]  /*3c60*/  IMAD R60, R11, UR8, RZ ;  /* 0x000000080b3c7c24 */ /* 0x000fe2000f8e02ff */
[C---:B------:R-:W-:Y:S01]  /*3c70*/  SEL R15, R4.reuse, R15, !P1 ;  /* 0x0000000f040f7207 */ /* 0x040fe20004800000 */
[----:B------:R-:W-:Y:S01]  /*3c80*/  IMAD R62, R13, UR8, RZ ;  /* 0x000000080d3e7c24 */ /* 0x000fe2000f8e02ff */
[----:B------:R-:W-:Y:S01]  /*3c90*/  SEL R16, R4, R16, !P1 ;  /* 0x0000001004107207 */ /* 0x000fe20004800000 */
        /* <DEDUP_REMOVED lines=12> */
[----:B--2---:R-:W-:Y:S01]  /*3d60*/  IMAD R70, R20, UR8, RZ ;  /* 0x0000000814467c24 */ /* 0x004fe2000f8e02ff */
[C---:B------:R-:W-:Y:S01]  /*3d70*/  SEL R24, R4.reuse, R24, !P1 ;  /* 0x0000001804187207 */ /* 0x040fe20004800000 */
[----:B------:R-:W-:Y:S01]  /*3d80*/  IMAD R173, R21, UR8, RZ ;  /* 0x0000000815ad7c24 */ /* 0x000fe2000f8e02ff */
[C---:B------:R-:W-:Y:S01]  /*3d90*/  SEL R22, R4.reuse, R22, !P1 ;  /* 0x0000001604167207 */ /* 0x040fe20004800000 */
[----:B------:R-:W-:Y:S01]  /*3da0*/  IMAD R72, R23, UR8, RZ ;  /* 0x0000000817487c24 */ /* 0x000fe2000f8e02ff */
[----:B------:R-:W-:Y:S01]  /*3db0*/  SEL R26, R4, R26, !P1 ;  /* 0x0000001a041a7207 */ /* 0x000fe20004800000 */
[----:B------:R-:W-:Y:S01]  /*3dc0*/  IMAD R174, R24, UR8, RZ ;  /* 0x0000000818ae7c24 */ /* 0x000fe2000f8e02ff */
[----:B------:R-:W-:Y:S01]  /*3dd0*/  SEL R25, R4, R25, !P1 ;  /* 0x0000001904197207 */ /* 0x000fe20004800000 */
        /* <DEDUP_REMOVED lines=59> */
[----:B------:R-:W-:Y:S01]  /*4190*/  SEL R85, R4, R85, !P1 ;  /* 0x0000005504557207 */ /* 0x000fe20004800000 */
[----:B0-----:R-:W-:Y:S01]  /*41a0*/  IMAD R32, R86, R79, RZ ;  /* 0x0000004f56207224 */ /* 0x001fe200078e02ff */
        /* <DEDUP_REMOVED lines=23> */
[----:B------:R-:W-:Y:S01]  /*4320*/  IMAD R63, R63, UR8, RZ ;  /* 0x000000083f3f7c24 */ /* 0x000fe2000f8e02ff */
[----:B------:R-:W-:Y:S01]  /*4330*/  LEA R246, P3, R5, UR10, 0x1 ;  /* 0x0000000a05f67c11 */ /* 0x000fe2000f8608ff */
[----:B------:R-:W-:Y:S01]  /*4340*/  IMAD R77, R77, UR8, RZ ;  /* 0x000000084d4d7c24 */ /* 0x000fe2000f8e02ff */
[----:B------:R-:W-:Y:S01]  /*4350*/  LEA R10, P2, R7, UR10, 0x1 ;  /* 0x0000000a070a7c11 */ /* 0x000fe2000f8408ff */
[----:B------:R-:W-:Y:S01]  /*4360*/  IMAD R244, R4, UR8, RZ ;  /* 0x0000000804f47c24 */ /* 0x000fe2000f8e02ff */
[----:B------:R-:W-:Y:S01]  /*4370*/  LEA.HI.X.SX32 R5, R5, UR11, 0x1, P3 ;  /* 0x0000000b05057c11 */ /* 0x000fe200098f0eff */
[-C--:B------:R-:W-:Y:S01]  /*4380*/  IMAD R31, R84, R79.reuse, RZ ;  /* 0x0000004f541f7224 */ /* 0x080fe200078e02ff */
[----:B------:R-:W-:Y:S01]  /*4390*/  LEA R4, P5, R6, UR10, 0x1 ;  /* 0x0000000a06047c11 */ /* 0x000fe2000f8a08ff */
[-C--:B------:R-:W-:Y:S01]  /*43a0*/  IMAD R30, R80, R79.reuse, RZ ;  /* 0x0000004f501e7224 */ /* 0x080fe200078e02ff */
[----:B------:R-:W-:Y:S01]  /*43b0*/  LEA R19, P3, R12, UR10, 0x1 ;  /* 0x0000000a0c137c11 */ /* 0x000fe2000f8608ff */
[----:B------:R-:W-:Y:S01]  /*43c0*/  IMAD R28, R82, R79, RZ ;  /* 0x0000004f521c7224 */ /* 0x000fe200078e02ff */
[----:B------:R-:W-:Y:S01]  /*43d0*/  LEA R247, P1, R56, UR10, 0x1 ;  /* 0x0000000a38f77c11 */ /* 0x000fe2000f8208ff */
[----:B------:R-:W-:Y:S01]  /*43e0*/  IMAD R81, R81, UR8, RZ ;  /* 0x0000000851517c24 */ /* 0x000fe2000f8e02ff */
[----:B------:R-:W-:Y:S01]  /*43f0*/  LEA R13, P0, R9, UR10, 0x1 ;  /* 0x0000000a090d7c11 */ /* 0x000fe2000f8008ff */
[----:B------:R-:W-:Y:S01]  /*4400*/  ULDC UR8, c[0x0][0x234] ;  /* 0x00008d0000087ab9 */ /* 0x000fe20000000800 */
[----:B------:R-:W-:Y:S01]  /*4410*/  LEA R245, P6, R49, UR10, 0x1 ;  /* 0x0000000a31f57c11 */ /* 0x000fe2000f8c08ff */
[----:B------:R-:W-:Y:S01]  /*4420*/  IMAD R182, R78, UR8, RZ ;  /* 0x000000084eb67c24 */ /* 0x000fe2000f8e02ff */
[----:B------:R-:W-:-:S02]  /*4430*/  LEA R248, P4, R58, UR10, 0x1 ;  /* 0x0000000a3af87c11 */ /* 0x000fc4000f8808ff */
[----:B------:R-:W-:Y:S02]  /*4440*/  CS2R R78, SRZ ;  /* 0x00000000004e7805 */ /* 0x000fe4000001ff00 */
[----:B------:R-:W-:Y:S02]  /*4450*/  LEA.HI.X.SX32 R8, R6, UR11, 0x1, P5 ;  /* 0x0000000b06087c11 */ /* 0x000fe4000a8f0eff */
[----:B------:R-:W-:Y:S02]  /*4460*/  CS2R R92, SRZ ;  /* 0x00000000005c7805 */ /* 0x000fe4000001ff00 */
[----:B------:R-:W-:Y:S02]  /*4470*/  LEA.HI.X.SX32 R20, R12, UR11, 0x1, P3 ;  /* 0x0000000b0c147c11 */ /* 0x000fe400098f0eff */
[----:B------:R-:W-:Y:S02]  /*4480*/  CS2R R94, SRZ ;  /* 0x00000000005e7805 */ /* 0x000fe4000001ff00 */
[----:B------:R-:W-:Y:S01]  /*4490*/  LEA R249, P5, R51, UR10, 0x1 ;  /* 0x0000000a33f97c11 */ /* 0x000fe2000f8a08ff */
[----:B------:R-:W-:Y:S01]  /*44a0*/  IMAD.WIDE R182, R182, 0x2, RZ ;  /* 0x00000002b6b67825 */ /* 0x000fe200078e02ff */
[----:B------:R-:W-:-:S02]  /*44b0*/  LEA.HI.X.SX32 R11, R7, UR11, 0x1, P2 ;  /* 0x0000000b070b7c11 */ /* 0x000fc400090f0eff */
[----:B------:R-:W-:Y:S02]  /*44c0*/  LEA.HI.X.SX32 R6, R56, UR11, 0x1, P1 ;  /* 0x0000000b38067c11 */ /* 0x000fe400088f0eff */
[----:B------:R-:W-:Y:S02]  /*44d0*/  LEA R18, P3, R55, UR10, 0x1 ;  /* 0x0000000a37127c11 */ /* 0x000fe4000f8608ff */
[----:B------:R-:W-:Y:S02]  /*44e0*/  LEA R250, P2, R62, UR10, 0x1 ;  /* 0x0000000a3efa7c11 */ /* 0x000fe4000f8408ff */
[----:B------:R-:W-:Y:S01]  /*44f0*/  LEA R22, P1, R64, UR10, 0x1 ;  /* 0x0000000a40167c11 */ /* 0x000fe2000f8208ff */
[----:B------:R0:W-:Y:S01]  /*4500*/  STL [R1], R18 ;  /* 0x0000001201007387 */ /* 0x0001e20000100800 */
[----:B------:R-:W-:Y:S02]  /*4510*/  LEA.HI.X.SX32 R14, R9, UR11, 0x1, P0 ;  /* 0x0000000b090e7c11 */ /* 0x000fe400080f0eff */
[----:B------:R-:W-:-:S02]  /*4520*/  LEA.HI.X.SX32 R200, R49, UR11, 0x1, P6 ;  /* 0x0000000b31c87c11 */ /* 0x000fc4000b0f0eff */
[----:B------:R-:W-:Y:S02]  /*4530*/  LEA R251, P0, R15, UR10, 0x1 ;  /* 0x0000000a0ffb7c11 */ /* 0x000fe4000f8008ff */
[----:B------:R-:W-:Y:S02]  /*4540*/  LEA R16, P6, R60, UR10, 0x1 ;  /* 0x0000000a3c107c11 */ /* 0x000fe4000f8c08ff */
[----:B------:R-:W-:Y:S02]  /*4550*/  LEA.HI.X.SX32 R7, R58, UR11, 0x1, P4 ;  /* 0x0000000b3a077c11 */ /* 0x000fe4000a0f0eff */
[----:B------:R-:W-:Y:S02]  /*4560*/  LEA R25, P4, R66, UR10, 0x1 ;  /* 0x0000000a42197c11 */ /* 0x000fe4000f8808ff */
[----:B------:R-:W-:Y:S02]  /*4570*/  LEA.HI.X.SX32 R9, R51, UR11, 0x1, P5 ;  /* 0x0000000b33097c11 */ /* 0x000fe4000a8f0eff */
[----:B------:R-:W-:-:S02]  /*4580*/  LEA R168, P5, R169, UR10, 0x1 ;  /* 0x0000000aa9a87c11 */ /* 0x000fc4000f8a08ff */
[----:B------:R-:W-:Y:S02]  /*4590*/  LEA.HI.X.SX32 R12, R62, UR11, 0x1, P2 ;  /* 0x0000000b3e0c7c11 */ /* 0x000fe400090f0eff */
[----:B------:R-:W-:Y:S02]  /*45a0*/  LEA.HI.X.SX32 R23, R64, UR11, 0x1, P1 ;  /* 0x0000000b40177c11 */ /* 0x000fe400088f0eff */
[----:B------:R-:W-:Y:S02]  /*45b0*/  LEA R171, P2, R172, UR10, 0x1 ;  /* 0x0000000aacab7c11 */ /* 0x000fe4000f8408ff */
[----:B0-----:R-:W-:Y:S02]  /*45c0*/  LEA R18, P1, R70, UR10, 0x1 ;  /* 0x0000000a46127c11 */ /* 0x001fe4000f8208ff */
[----:B------:R-:W-:Y:S02]  /*45d0*/  LEA.HI.X.SX32 R15, R15, UR11, 0x1, P0 ;  /* 0x0000000b0f0f7c11 */ /* 0x000fe400080f0eff */
[----:B------:R-:W-:Y:S01]  /*45e0*/  LEA.HI.X.SX32 R17, R60, UR11, 0x1, P6 ;  /* 0x0000000b3c117c11 */ /* 0x000fe2000b0f0eff */
[----:B------:R0:W-:Y:S01]  /*45f0*/  STL [R1+0x4], R18 ;  /* 0x0000041201007387 */ /* 0x0001e20000100800 */
[----:B------:R-:W-:-:S02]  /*4600*/  LEA R202, P0, R173, UR10, 0x1 ;  /* 0x0000000aadca7c11 */ /* 0x000fc4000f8008ff */
[----:B------:R-:W-:Y:S02]  /*4610*/  LEA R252, P6, R68, UR10, 0x1 ;  /* 0x0000000a44fc7c11 */ /* 0x000fe4000f8c08ff */
[----:B------:R-:W-:Y:S02]  /*4620*/  LEA.HI.X.SX32 R26, R66, UR11, 0x1, P4 ;  /* 0x0000000b421a7c11 */ /* 0x000fe4000a0f0eff */
[----:B------:R-:W-:Y:S02]  /*4630*/  LEA R21, P4, R72, UR10, 0x1 ;  /* 0x0000000a48157c11 */ /* 0x000fe4000f8808ff */
[----:B------:R-:W-:Y:S02]  /*4640*/  LEA.HI.X.SX32 R169, R169, UR11, 0x1, P5 ;  /* 0x0000000ba9a97c11 */ /* 0x000fe4000a8f0eff */
[----:B------:R-:W-:Y:S01]  /*4650*/  LEA R24, P5, R170, UR10, 0x1 ;  /* 0x0000000aaa187c11 */ /* 0x000fe2000f8a08ff */
[----:B------:R1:W-:Y:S01]  /*4660*/  STL [R1+0x8], R21 ;  /* 0x0000081501007387 */ /* 0x0003e20000100800 */
[----:B------:R-:W-:-:S02]  /*4670*/  LEA.HI.X.SX32 R172, R172, UR11, 0x1, P2 ;  /* 0x0000000bacac7c11 */ /* 0x000fc400090f0eff */
[----:B------:R-:W-:Y:S01]  /*4680*/  LEA R27, P2, R57, UR10, 0x1 ;  /* 0x0000000a391b7c11 */ /* 0x000fe2000f8408ff */
[----:B------:R2:W-:Y:S01]  /*4690*/  STL [R1+0xc], R24 ;  /* 0x00000c1801007387 */ /* 0x0005e20000100800 */
[----:B------:R-:W-:Y:S02]  /*46a0*/  LEA.HI.X.SX32 R173, R173, UR11, 0x1, P0 ;  /* 0x0000000badad7c11 */ /* 0x000fe400080f0eff */
[----:B0-----:R-:W-:Y:S01]  /*46b0*/  LEA.HI.X.SX32 R18, R68, UR11, 0x1, P6 ;  /* 0x0000000b44127c11 */ /* 0x001fe2000b0f0eff */
[----:B------:R-:W-:Y:S01]  /*46c0*/  STL [R1+0x10], R27 ;  /* 0x0000101b01007387 */ /* 0x000fe20000100800 */
[----:B------:R-:W-:Y:S02]  /*46d0*/  LEA R49, P0, R207, UR10, 0x1 ;  /* 0x0000000acf317c11 */ /* 0x000fe4000f8008ff */
[C---:B------:R-:W-:Y:S02]  /*46e0*/  LEA R203, P6, R174.reuse, UR10, 0x1 ;  /* 0x0000000aaecb7c11 */ /* 0x040fe4000f8c08ff */
[----:B-1----:R-:W-:Y:S01]  /*46f0*/  LEA.HI.X.SX32 R21, R55, UR11, 0x1, P3 ;  /* 0x0000000b37157c11 */ /* 0x002fe200098f0eff */
[----:B------:R0:W-:Y:S01]  /*4700*/  STL [R1+0x14], R49 ;  /* 0x0000143101007387 */ /* 0x0001e20000100800 */
[----:B------:R-:W-:-:S02]  /*4710*/  LEA.HI.X.SX32 R174, R174, UR11, 0x1, P6 ;  /* 0x0000000baeae7c11 */ /* 0x000fc4000b0f0eff */
[C---:B------:R-:W-:Y:S02]  /*4720*/  LEA R204, P3, R175.reuse, UR10, 0x1 ;  /* 0x0000000aafcc7c11 */ /* 0x040fe4000f8608ff */
[----:B--2---:R-:W-:Y:S02]  /*4730*/  LEA.HI.X.SX32 R24, R70, UR11, 0x1, P1 ;  /* 0x0000000b46187c11 */ /* 0x004fe400088f0eff */
[----:B------:R-:W-:Y:S02]  /*4740*/  LEA.HI.X.SX32 R175, R175, UR11, 0x1, P3 ;  /* 0x0000000bafaf7c11 */ /* 0x000fe400098f0eff */
[----:B------:R-:W-:Y:S02]  /*4750*/  LEA R206, P1, R176, UR10, 0x1 ;  /* 0x0000000ab0ce7c11 */ /* 0x000fe4000f8208ff */
[----:B0-----:R-:W-:Y:S02]  /*4760*/  LEA R49, P6, R52, UR10, 0x1 ;  /* 0x0000000a34317c11 */ /* 0x001fe4000f8c08ff */
[----:B------:R-:W-:-:S02]  /*4770*/  LEA.HI.X.SX32 R176, R176, UR11, 0x1, P1 ;  /* 0x0000000bb0b07c11 */ /* 0x000fc400088f0eff */
[----:B------:R-:W-:Y:S01]  /*4780*/  LEA.HI.X.SX32 R27, R72, UR11, 0x1, P4 ;  /* 0x0000000b481b7c11 */ /* 0x000fe2000a0f0eff */
[----:B------:R0:W-:Y:S01]  /*4790*/  STL [R1+0x18], R49 ;  /* 0x0000183101007387 */ /* 0x0001e20000100800 */
[----:B------:R-:W-:Y:S02]  /*47a0*/  LEA R208, P4, R50, UR10, 0x1 ;  /* 0x0000000a32d07c11 */ /* 0x000fe4000f8808ff */
[----:B------:R-:W-:Y:S02]  /*47b0*/  LEA.HI.X.SX32 R170, R170, UR11, 0x1, P5 ;  /* 0x0000000baaaa7c11 */ /* 0x000fe4000a8f0eff */
[----:B------:R-:W-:Y:S02]  /*47c0*/  LEA.HI.X.SX32 R177, R50, UR11, 0x1, P4 ;  /* 0x0000000b32b17c11 */ /* 0x000fe4000a0f0eff */
[----:B------:R-:W-:Y:S02]  /*47d0*/  CS2R R50, SRZ ;  /* 0x0000000000327805 */ /* 0x000fe4000001ff00 */
[----:B------:R-:W-:-:S02]  /*47e0*/  LEA R210, P5, R53, UR10, 0x1 ;  /* 0x0000000a35d27c11 */ /* 0x000fc4000f8a08ff */
[----:B------:R-:W-:Y:S02]  /*47f0*/  LEA.HI.X.SX32 R205, R57, UR11, 0x1, P2 ;  /* 0x0000000b39cd7c11 */ /* 0x000fe400090f0eff */
[----:B------:R-:W-:Y:S02]  /*4800*/  CS2R R56, SRZ ;  /* 0x0000000000387805 */ /* 0x000fe4000001ff00 */
[----:B0-----:R-:W-:Y:S02]  /*4810*/  LEA R49, P3, R54, UR10, 0x1 ;  /* 0x0000000a36317c11 */ /* 0x001fe4000f8608ff */
[----:B------:R-:W-:Y:S02]  /*4820*/  LEA R212, P2, R34, UR10, 0x1 ;  /* 0x0000000a22d47c11 */ /* 0x000fe4000f8408ff */
[----:B------:R-:W-:Y:S01]  /*4830*/  LEA.HI.X.SX32 R207, R207, UR11, 0x1, P0 ;  /* 0x0000000bcfcf7c11 */ /* 0x000fe200080f0eff */
[----:B------:R0:W-:Y:S01]  /*4840*/  STL [R1+0x1c], R49 ;  /* 0x00001c3101007387 */ /* 0x0001e20000100800 */
[----:B------:R-:W-:-:S02]  /*4850*/  LEA R214, P0, R33, UR10, 0x1 ;  /* 0x0000000a21d67c11 */ /* 0x000fc4000f8008ff */
[----:B------:R-:W-:Y:S02]  /*4860*/  LEA.HI.X.SX32 R178, R53, UR11, 0x1, P5 ;  /* 0x0000000b35b27c11 */ /* 0x000fe4000a8f0eff */
[----:B------:R-:W-:Y:S02]  /*4870*/  LEA.HI.X.SX32 R179, R34, UR11, 0x1, P2 ;  /* 0x0000000b22b37c11 */ /* 0x000fe400090f0eff */
[----:B------:R-:W-:Y:S02]  /*4880*/  LEA R34, P2, R39, UR10, 0x1 ;  /* 0x0000000a27227c11 */ /* 0x000fe4000f8408ff */
[----:B------:R-:W-:Y:S02]  /*4890*/  LEA.HI.X.SX32 R180, R33, UR11, 0x1, P0 ;  /* 0x0000000b21b47c11 */ /* 0x000fe400080f0eff */
[----:B0-----:R-:W-:Y:S02]  /*48a0*/  LEA R49, P1, R59, UR10, 0x1 ;  /* 0x0000000a3b317c11 */ /* 0x001fe4000f8208ff */
[----:B------:R-:W-:-:S02]  /*48b0*/  LEA.HI.X.SX32 R209, R52, UR11, 0x1, P6 ;  /* 0x0000000b34d17c11 */ /* 0x000fc4000b0f0eff */
[----:B------:R-:W-:Y:S02]  /*48c0*/  CS2R R52, SRZ ;  /* 0x0000000000347805 */ /* 0x000fe4000001ff00 */
[----:B------:R-:W-:Y:S01]  /*48d0*/  LEA R33, P0, R61, UR10, 0x1 ;  /* 0x0000000a3d217c11 */ /* 0x000fe2000f8008ff */
[----:B------:R0:W-:Y:S01]  /*48e0*/  STL [R1+0x20], R49 ;  /* 0x0000203101007387 */ /* 0x0001e20000100800 */
[----:B------:R-:W-:Y:S02]  /*48f0*/  LEA R216, P6, R36, UR10, 0x1 ;  /* 0x0000000a24d87c11 */ /* 0x000fe4000f8c08ff */
[----:B------:R-:W-:Y:S02]  /*4900*/  LEA.HI.X.SX32 R211, R54, UR11, 0x1, P3 ;  /* 0x0000000b36d37c11 */ /* 0x000fe400098f0eff */
[----:B------:R-:W-:Y:S02]  /*4910*/  CS2R R54, SRZ ;  /* 0x0000000000367805 */ /* 0x000fe4000001ff00 */
[----:B------:R-:W-:-:S02]  /*4920*/  LEA.HI.X.SX32 R181, R36, UR11, 0x1, P6 ;  /* 0x0000000b24b57c11 */ /* 0x000fc4000b0f0eff */
[C---:B------:R-:W-:Y:S02]  /*4930*/  LEA R218, P3, R38.reuse, UR10, 0x1 ;  /* 0x0000000a26da7c11 */ /* 0x040fe4000f8608ff */
[----:B------:R-:W-:Y:S02]  /*4940*/  LEA.HI.X.SX32 R213, R59, UR11, 0x1, P1 ;  /* 0x0000000b3bd57c11 */ /* 0x000fe400088f0eff */
[----:B------:R-:W-:Y:S02]  /*4950*/  CS2R R58, SRZ ;  /* 0x00000000003a7805 */ /* 0x000fe4000001ff00 */
[C---:B0-----:R-:W-:Y:S02]  /*4960*/  LEA R49, P4, R35.reuse, UR10, 0x1 ;  /* 0x0000000a23317c11 */ /* 0x041fe4000f8808ff */
[----:B------:R-:W-:Y:S02]  /*4970*/  LEA.HI.X.SX32 R184, R38, UR11, 0x1, P3 ;  /* 0x0000000b26b87c11 */ /* 0x000fe400098f0eff */
[----:B------:R-:W-:Y:S01]  /*4980*/  LEA R220, P1, R40, UR10, 0x1 ;  /* 0x0000000a28dc7c11 */ /* 0x000fe2000f8208ff */
[----:B------:R0:W-:Y:S01]  /*4990*/  STL [R1+0x24], R49 ;  /* 0x0000243101007387 */ /* 0x0001e20000100800 */
[----:B------:R-:W-:-:S02]  /*49a0*/  LEA.HI.X.SX32 R215, R35, UR11, 0x1, P4 ;  /* 0x0000000b23d77c11 */ /* 0x000fc4000a0f0eff */
[----:B------:R-:W-:Y:S02]  /*49b0*/  LEA.HI.X.SX32 R185, R40, UR11, 0x1, P1 ;  /* 0x0000000b28b97c11 */ /* 0x000fe400088f0eff */
[----:B------:R-:W-:Y:S02]  /*49c0*/  LEA R222, P4, R41, UR10, 0x1 ;  /* 0x0000000a29de7c11 */ /* 0x000fe4000f8808ff */
[----:B------:R-:W-:Y:S02]  /*49d0*/  LEA.HI.X.SX32 R219, R39, UR11, 0x1, P2 ;  /* 0x0000000b27db7c11 */ /* 0x000fe400090f0eff */
[----:B------:R-:W-:Y:S02]  /*49e0*/  CS2R R38, SRZ ;  /* 0x0000000000267805 */ /* 0x000fe4000001ff00 */
[----:B------:R-:W-:Y:S02]  /*49f0*/  LEA.HI.X.SX32 R186, R41, UR11, 0x1, P4 ;  /* 0x0000000b29ba7c11 */ /* 0x000fe4000a0f0eff */
[----:B------:R-:W-:-:S02]  /*4a00*/  CS2R R40, SRZ ;  /* 0x0000000000287805 */ /* 0x000fc4000001ff00 */
[----:B0-----:R-:W-:Y:S02]  /*4a10*/  LEA R49, P5, R37, UR10, 0x1 ;  /* 0x0000000a25317c11 */ /* 0x001fe4000f8a08ff */
[----:B------:R-:W-:Y:S02]  /*4a20*/  LEA R226, P2, R45, UR10, 0x1 ;  /* 0x0000000a2de27c11 */ /* 0x000fe4000f8408ff */
[----:B------:R-:W-:Y:S01]  /*4a30*/  LEA.HI.X.SX32 R217, R37, UR11, 0x1, P5 ;  /* 0x0000000b25d97c11 */ /* 0x000fe2000a8f0eff */
[----:B------:R-:W-:Y:S01]  /*4a40*/  STL [R1+0x28], R49 ;  /* 0x0000283101007387 */ /* 0x000fe20000100800 */
[----:B------:R-:W-:Y:S02]  /*4a50*/  LEA R224, P5, R43, UR10, 0x1 ;  /* 0x0000000a2be07c11 */ /* 0x000fe4000f8a08ff */
[----:B------:R-:W-:Y:S02]  /*4a60*/  CS2R R36, SRZ ;  /* 0x0000000000247805 */ /* 0x000fe4000001ff00 */
[----:B------:R-:W-:Y:S01]  /*4a70*/  LEA.HI.X.SX32 R188, R45, UR11, 0x1, P2 ;  /* 0x0000000b2dbc7c11 */ /* 0x000fe200090f0eff */
[----:B------:R-:W-:Y:S01]  /*4a80*/  STL [R1+0x2c], R34 ;  /* 0x00002c2201007387 */ /* 0x000fe20000100800 */
[----:B------:R-:W-:-:S02]  /*4a90*/  LEA.HI.X.SX32 R187, R43, UR11, 0x1, P5 ;  /* 0x0000000b2bbb7c11 */ /* 0x000fc4000a8f0eff */
[----:B------:R-:W-:Y:S01]  /*4aa0*/  LEA.HI.X.SX32 R221, R61, UR11, 0x1, P0 ;  /* 0x0000000b3ddd7c11 */ /* 0x000fe200080f0eff */
[----:B------:R0:W-:Y:S01]  /*4ab0*/  STL [R1+0x30], R33 ;  /* 0x0000302101007387 */ /* 0x0001e20000100800 */
[C---:B------:R-:W-:Y:S02]  /*4ac0*/  LEA R228, P0, R47.reuse, UR10, 0x1 ;  /* 0x0000000a2fe47c11 */ /* 0x040fe4000f8008ff */
[----:B------:R-:W-:Y:S02]  /*4ad0*/  CS2R R60, SRZ ;  /* 0x00000000003c7805 */ /* 0x000fe4000001ff00 */
[----:B------:R-:W-:Y:S02]  /*4ae0*/  LOP3.LUT R148, R148, 0x20, RZ, 0x3c, !PT ;  /* 0x0000002094947812 */ /* 0x000fe400078e3cff */
[----:B------:R-:W-:Y:S02]  /*4af0*/  LEA.HI.X.SX32 R189, R47, UR11, 0x1, P0 ;  /* 0x0000000b2fbd7c11 */ /* 0x000fe400080f0eff */
[----:B------:R-:W-:-:S02]  /*4b00*/  LOP3.LUT R149, R2, 0x20, RZ, 0x3c, !PT ;  /* 0x0000002002957812 */ /* 0x000fc400078e3cff */
[----:B0-----:R-:W-:-:S04]  /*4b10*/  LEA R33, P6, R42, UR10, 0x1 ;  /* 0x0000000a2a217c11 */ /* 0x001fc8000f8c08ff */
[----:B------:R-:W-:Y:S01]  /*4b20*/  LEA.HI.X.SX32 R223, R42, UR11, 0x1, P6 ;  /* 0x0000000b2adf7c11 */ /* 0x000fe2000b0f0eff */
[----:B------:R0:W-:Y:S01]  /*4b30*/  STL [R1+0x34], R33 ;  /* 0x0000342101007387 */ /* 0x0001e20000100800 */
[C---:B------:R-:W-:Y:S02]  /*4b40*/  LEA R230, P6, R48.reuse, UR10, 0x1 ;  /* 0x0000000a30e67c11 */ /* 0x040fe4000f8c08ff */
[----:B------:R-:W-:Y:S02]  /*4b50*/  CS2R R42, SRZ ;  /* 0x00000000002a7805 */ /* 0x000fe4000001ff00 */
[----:B------:R-:W-:Y:S02]  /*4b60*/  LEA.HI.X.SX32 R190, R48, UR11, 0x1, P6 ;  /* 0x0000000b30be7c11 */ /* 0x000fe4000b0f0eff */
[----:B------:R-:W-:Y:S02]  /*4b70*/  CS2R R48, SRZ ;  /* 0x0000000000307805 */ /* 0x000fe4000001ff00 */
        /* <DEDUP_REMOVED lines=21> */
[----:B------:R-:W-:-:S02]  /*4cd0*/  LEA R34, P4, R91, UR10, 0x1 ;  /* 0x0000000a5b227c11 */ /* 0x000fc4000f8808ff */
[----:B0-----:R-:W-:Y:S02]  /*4ce0*/  LEA R33, P5, R65, UR10, 0x1 ;  /* 0x0000000a41217c11 */ /* 0x001fe4000f8a08ff */
[----:B------:R-:W-:Y:S02]  /*4cf0*/  LEA.HI.X.SX32 R243, R91, UR11, 0x1, P4 ;  /* 0x0000000b5bf37c11 */ /* 0x000fe4000a0f0eff */
[----:B------:R-:W-:Y:S02]  /*4d00*/  CS2R R90, SRZ ;  /* 0x00000000005a7805 */ /* 0x000fe4000001ff00 */
[----:B------:R-:W-:Y:S01]  /*4d10*/  LEA.HI.X.SX32 R231, R65, UR11, 0x1, P5 ;  /* 0x0000000b41e77c11 */ /* 0x000fe2000a8f0eff */
[----:B------:R0:W-:Y:S01]  /*4d20*/  STL [R1+0x44], R33 ;  /* 0x0000442101007387 */ /* 0x0001e20000100800 */
[----:B------:R-:W-:Y:S02]  /*4d30*/  LEA R238, P5, R81, UR10, 0x1 ;  /* 0x0000000a51ee7c11 */ /* 0x000fe4000f8a08ff */
[----:B------:R-:W-:-:S02]  /*4d40*/  CS2R R64, SRZ ;  /* 0x0000000000407805 */ /* 0x000fc4000001ff00 */
        /* <DEDUP_REMOVED lines=27> */
[C---:B------:R-:W-:Y:S02]  /*4f00*/  LEA R35, P1, R31.reuse, UR12, 0x1 ;  /* 0x0000000c1f237c11 */ /* 0x040fe4000f8208ff */
[----:B------:R-:W-:Y:S01]  /*4f10*/  CS2R R86, SRZ ;  /* 0x0000000000567805 */ /* 0x000fe2000001ff00 */
[----:B------:R1:W-:Y:S01]  /*4f20*/  STL [R1+0x5c], R34 ;  /* 0x00005c2201007387 */ /* 0x0003e20000100800 */
[----:B------:R-:W-:Y:S02]  /*4f30*/  LEA.HI.X.SX32 R31, R31, UR13, 0x1, P1 ;  /* 0x0000000d1f1f7c11 */ /* 0x000fe400088f0eff */
[----:B0-----:R-:W-:Y:S02]  /*4f40*/  LEA R33, P6, R244, UR10, 0x1 ;  /* 0x0000000af4217c11 */ /* 0x001fe4000f8c08ff */
[----:B-1----:R-:W-:-:S03]  /*4f50*/  LEA R34, P2, R30, UR12, 0x1 ;  /* 0x0000000c1e227c11 */ /* 0x002fc6000f8408ff */
[----:B------:R0:W-:Y:S01]  /*4f60*/  STL [R1+0x60], R33 ;  /* 0x0000602101007387 */ /* 0x0001e20000100800 */
[----:B------:R-:W-:Y:S02]  /*4f70*/  LEA.HI.X.SX32 R244, R244, UR11, 0x1, P6 ;  /* 0x0000000bf4f47c11 */ /* 0x000fe4000b0f0eff */
[----:B------:R-:W-:Y:S02]  /*4f80*/  LEA.HI.X.SX32 R30, R30, UR13, 0x1, P2 ;  /* 0x0000000d1e1e7c11 */ /* 0x000fe400090f0eff */
[----:B0-----:R-:W-:-:S04]  /*4f90*/  LEA R33, P0, R32, UR12, 0x1 ;  /* 0x0000000c20217c11 */ /* 0x001fc8000f8008ff */
[----:B------:R-:W-:Y:S01]  /*4fa0*/  LEA.HI.X.SX32 R32, R32, UR13, 0x1, P0 ;  /* 0x0000000d20207c11 */ /* 0x000fe200080f0eff */
[----:B------:R0:W-:Y:S04]  /*4fb0*/  STL [R1+0x6c], R33 ;  /* 0x00006c2101007387 */ /* 0x0001e80000100800 */
[----:B------:R-:W-:Y:S04]  /*4fc0*/  STL [R1+0x74], R35 ;  /* 0x0000742301007387 */ /* 0x000fe80000100800 */
[----:B------:R1:W-:Y:S01]  /*4fd0*/  STL [R1+0x7c], R34 ;  /* 0x00007c2201007387 */ /* 0x0003e20000100800 */
[----:B0-----:R-:W-:-:S04]  /*4fe0*/  LEA R33, P3, R28, UR12, 0x1 ;  /* 0x0000000c1c217c11 */ /* 0x001fc8000f8608ff */
[----:B------:R-:W-:Y:S01]  /*4ff0*/  LEA.HI.X.SX32 R28, R28, UR13, 0x1, P3 ;  /* 0x0000000d1c1c7c11 */ /* 0x000fe200098f0eff */
[----:B------:R-:W-:Y:S01]  /*5000*/  STL [R1+0x84], R33 ;  /* 0x0000842101007387 */ /* 0x000fe20000100800 */
[----:B-1----:R-:W-:-:S03]  /*5010*/  CS2R R34, SRZ ;  /* 0x0000000000227805 */ /* 0x002fc6000001ff00 */
[----:B------:R0:W-:Y:S04]  /*5020*/  STL [R1+0x68], R32 ;  /* 0x0000682001007387 */ /* 0x0001e80000100800 */
[----:B------:R-:W-:Y:S04]  /*5030*/  STL [R1+0x70], R31 ;  /* 0x0000701f01007387 */ /* 0x000fe80000100800 */
[----:B------:R1:W-:Y:S01]  /*5040*/  STL [R1+0x78], R30 ;  /* 0x0000781e01007387 */ /* 0x0003e20000100800 */
[----:B0-----:R-:W-:-:S03]  /*5050*/  CS2R R32, SRZ ;  /* 0x0000000000207805 */ /* 0x001fc6000001ff00 */
[----:B------:R0:W-:Y:S04]  /*5060*/  STL [R1+0x80], R28 ;  /* 0x0000801c01007387 */ /* 0x0001e80000100800 */
[----:B------:R2:W-:Y:S01]  /*5070*/  STL [R1+0x90], R148 ;  /* 0x0000909401007387 */ /* 0x0005e20000100800 */
[----:B-1----:R-:W-:Y:S02]  /*5080*/  CS2R R30, SRZ ;  /* 0x00000000001e7805 */ /* 0x002fe4000001ff00 */
[----:B0-----:R-:W-:-:S07]  /*5090*/  CS2R R28, SRZ ;  /* 0x00000000001c7805 */ /* 0x001fce000001ff00 */
.L_x_2:
[----:B--2---:R-:W2:Y:S04]  /*50a0*/  LDL R148, [R1+0x84] ;  /* 0x0000840001947983 */ /* 0x004ea80000100800 */
[----:B------:R-:W3:Y:S01]  /*50b0*/  LDL R150, [R1+0x80] ;  /* 0x0000800001967983 */ /* 0x000ee20000100800 */
[----:B------:R-:W0:Y:S01]  /*50c0*/  S2R R167, SR_TID.X ;  /* 0x0000000000a77919 */ /* 0x000e220000002100 */
[----:B------:R-:W-:Y:S02]  /*50d0*/  PRMT R165, RZ, 0x7610, R165 ;  /* 0x00007610ffa57816 */ /* 0x000fe400000000a5 */
[----:B------:R1:W-:Y:S04]  /*50e0*/  STL [R1+0x98], R196 ;  /* 0x000098c401007387 */ /* 0x0003e80000100800 */
[----:B-1----:R-:W4:Y:S01]  /*50f0*/  LDL R196, [R1+0x78] ;  /* 0x0000780001c47983 */ /* 0x002f220000100800 */
[----:B0-----:R-:W-:-:S04]  /*5100*/  SHF.R.U32.HI R167, RZ, 0x5, R167 ;  /* 0x00000005ffa77819 */ /* 0x001fc800000116a7 */
[----:B------:R-:W-:-:S04]  /*5110*/  SGXT.U32 R167, R167, 0x2 ;  /* 0x00000002a7a7781a */ /* 0x000fc80000000000 */
[----:B------:R-:W-:Y:S01]  /*5120*/  ISETP.GE.AND P0, PT, R167, UR5, PT ;  /* 0x00000005a7007c0c */ /* 0x000fe2000bf06270 */
[----:B-----5:R0:W-:Y:S01]  /*5130*/  STL [R1+0x94], R0 ;  /* 0x0000940001007387 */ /* 0x0201e20000100800 */
[----:B------:R-:W1:Y:S01]  /*5140*/  S2R R197, SR_TID.X ;  /* 0x0000000000c57919 */ /* 0x000e620000002100 */
[----:B------:R-:W-:Y:S02]  /*5150*/  PRMT R157, RZ, 0x7610, R157 ;  /* 0x00007610ff9d7816 */ /* 0x000fe4000000009d */
[----:B------:R-:W4:Y:S04]  /*5160*/  LDL R151, [R1+0x6c] ;  /* 0x00006c0001977983 */ /* 0x000f280000100800 */
[----:B0-----:R-:W4:Y:S01]  /*5170*/  LDL R0, [R1+0x70] ;  /* 0x0000700001007983 */ /* 0x001f220000100800 */
[----:B--2---:R-:W-:-:S05]  /*5180*/  IADD3 R148, P1, R182, R148, RZ ;  /* 0x00000094b6947210 */ /* 0x004fca0007f3e0ff */
[----:B---3--:R-:W-:Y:S01]  /*5190*/  IMAD.X R149, R183, 0x1, R150, P1 ;  /* 0x00000001b7957824 */ /* 0x008fe200008e0696 */
[----:B-1----:R-:W-:Y:S01]  /*51a0*/  SHF.R.U32.HI R197, RZ, 0x5, R197 ;  /* 0x00000005ffc57819 */ /* 0x002fe200000116c5 */
[----:B------:R-:W2:Y:S04]  /*51b0*/  LDL R150, [R1+0x68] ;  /* 0x0000680001967983 */ /* 0x000ea80000100800 */
[----:B------:R0:W3:Y:S04]  /*51c0*/  @!P0 LDG.E.U16 R165, desc[UR6][R148.64] ;  /* 0x0000000694a58981 */ /* 0x0000e8000c1e1500 */
[----:B------:R-:W4:Y:S01]  /*51d0*/  LDL R149, [R1+0x74] ;  /* 0x0000740001957983 */ /* 0x000f220000100800 */
[----:B------:R-:W-:-:S04]  /*51e0*/  SGXT.U32 R197, R197, 0x2 ;  /* 0x00000002c5c5781a */ /* 0x000fc80000000000 */
[----:B0-----:R-:W-:-:S04]  /*51f0*/  LOP3.LUT R148, R197, 0x8, RZ, 0xfc, !PT ;  /* 0x00000008c5947812 */ /* 0x001fc800078efcff */
[----:B------:R-:W-:Y:S01]  /*5200*/  ISETP.GE.AND P1, PT, R148, UR5, PT ;  /* 0x0000000594007c0c */ /* 0x000fe2000bf26270 */
[----:B------:R-:W0:Y:S02]  /*5210*/  S2R R197, SR_TID.X ;  /* 0x0000000000c57919 */ /* 0x000e240000002100 */
[----:B0-----:R-:W-:-:S04]  /*5220*/  SHF.R.U32.HI R197, RZ, 0x5, R197 ;  /* 0x00000005ffc57819 */ /* 0x001fc800000116c5 */
[----:B------:R-:W-:-:S04]  /*5230*/  SGXT.U32 R197, R197, 0x2 ;  /* 0x00000002c5c5781a */ /* 0x000fc80000000000 */
[----:B------:R-:W-:Y:S02]  /*5240*/  LOP3.LUT R197, R197, 0x4, RZ, 0xfc, !PT ;  /* 0x00000004c5c57812 */ /* 0x000fe400078efcff */
[----:B----4-:R-:W-:-:S05]  /*5250*/  IADD3 R148, P0, R182, R149, RZ ;  /* 0x00000095b6947210 */ /* 0x010fca0007f1e0ff */
[----:B------:R-:W-:-:S05]  /*5260*/  IMAD.X R149, R183, 0x1, R0, P0 ;  /* 0x00000001b7957824 */ /* 0x000fca00000e0600 */
[----:B------:R0:W4:Y:S04]  /*5270*/  @!P1 LDG.E.U16 R157, desc[UR6][R148.64] ;  /* 0x00000006949d9981 */ /* 0x000128000c1e1500 */
[----:B------:R-:W0:Y:S01]  /*5280*/  LDL R149, [R1+0x7c] ;  /* 0x00007c0001957983 */ /* 0x000e220000100800 */
[----:B------:R-:W-:-:S03]  /*5290*/  ISETP.GE.AND P1, PT, R197, UR5, PT ;  /* 0x00000005c5007c0c */ /* 0x000fc6000bf26270 */
[----:B------:R-:W3:Y:S04]  /*52a0*/  LDL.LU R197, [R1+0x60] ;  /* 0x0000600001c57983 */ /* 0x000ee80000300800 */
[----:B------:R-:W4:Y:S01]  /*52b0*/  LDL.LU R0, [R1+0x5c] ;  /* 0x00005c0001007983 */ /* 0x000f220000300800 */
[----:B------:R-:W-:-:S03]  /*52c0*/  PRMT R156, RZ, 0x7610, R156 ;  /* 0x00007610ff9c7816 */ /* 0x000fc6000000009c */
[----:B------:R1:W-:Y:S04]  /*52d0*/  STL [R1+0xa0], R182 ;  /* 0x0000a0b601007387 */ /* 0x0003e80000100800 */
[----:B------:R2:W-:Y:S01]  /*52e0*/  STL [R1+0x9c], R183 ;  /* 0x00009cb701007387 */ /* 0x0005e20000100800 */
[----:B------:R-:W-:Y:S02]  /*52f0*/  LOP3.LUT R167, R167, 0xc, RZ, 0xfc, !PT ;  /* 0x0000000ca7a77812 */ /* 0x000fe400078efcff */
[----:B------:R-:W-:Y:S02]  /*5300*/  PRMT R164, RZ, 0x7610, R164 ;  /* 0x00007610ffa47816 */ /* 0x000fe400000000a4 */
[----:B------:R-:W-:Y:S02]  /*5310*/  PRMT R159, RZ, 0x7610, R159 ;  /* 0x00007610ff9f7816 */ /* 0x000fe4000000009f */
[----:B0-----:R-:W-:-:S05]  /*5320*/  IADD3 R148, P0, R182, R149, RZ ;  /* 0x00000095b6947210 */ /* 0x001fca0007f1e0ff */
[----:B------:R-:W-:-:S05]  /*5330*/  IMAD.X R149, R183, 0x1, R196, P0 ;  /* 0x00000001b7957824 */ /* 0x000fca00000e06c4 */
[----:B------:R0:W4:Y:S02]  /*5340*/  @!P1 LDG.E.U16 R156, desc[UR6][R148.64] ;  /* 0x00000006949c9981 */ /* 0x000124000c1e1500 */
[----:B0-----:R-:W-:Y:S02]  /*5350*/  IADD3 R148, P0, R182, R151, RZ ;  /* 0x00000097b6947210 */ /* 0x001fe40007f1e0ff */
[----:B-1----:R-:W4:Y:S03]  /*5360*/  LDL.LU R182, [R1+0x50] ;  /* 0x0000500001b67983 */ /* 0x002f260000300800 */
[----:B--2---:R-:W-:Y:S02]  /*5370*/  IMAD.X R149, R183, 0x1, R150, P0 ;  /* 0x00000001b7957824 */ /* 0x004fe400000e0696 */
[----:B------:R-:W2:Y:S04]  /*5380*/  LDL.LU R183, [R1+0x54] ;  /* 0x0000540001b77983 */ /* 0x000ea80000300800 */
[----:B------:R-:W2:Y:S01]  /*5390*/  LDL.LU R196, [R1+0x58] ;  /* 0x0000580001c47983 */ /* 0x000ea20000300800 */
[----:B------:R-:W-:-:S13]  /*53a0*/  ISETP.GE.AND P1, PT, R167, UR5, PT ;  /* 0x00000005a7007c0c */ /* 0x000fda000bf26270 */
[----:B------:R3:W2:Y:S01]  /*53b0*/  @!P1 LDG.E.U16 R164, desc[UR6][R148.64] ;  /* 0x0000000694a49981 */ /* 0x0006a2000c1e1500 */
[----:B------:R-:W0:Y:S01]  /*53c0*/  S2R R150, SR_TID.X ;  /* 0x0000000000967919 */ /* 0x000e220000002100 */
[----:B------:R-:W-:Y:S01]  /*53d0*/  BAR.SYNC.DEFER_BLOCKING 0x0 ;  /* 0x0000000000007b1d */ /* 0x000fe20000010000 */
[----:B---3--:R-:W-:-:S05]  /*53e0*/  IADD3 R148, P1, R197, R199, RZ ;  /* 0x000000c7c5947210 */ /* 0x008fca0007f3e0ff */
[----:B------:R-:W-:Y:S01]  /*53f0*/  IMAD.X R149, R244, 0x1, R198, P1 ;  /* 0x00000001f4957824 */ /* 0x000fe200008e06c6 */
[----:B0-----:R-:W-:-:S04]  /*5400*/  LOP3.LUT R150, R150, 0xf, RZ, 0xc0, !PT ;  /* 0x0000000f96967812 */ /* 0x001fc800078ec0ff */
[----:B------:R-:W-:-:S13]  /*5410*/  ISETP.GE.AND P0, PT, R150, UR5, PT ;  /* 0x0000000596007c0c */ /* 0x000fda000bf06270 */
[----:B------:R4:W3:Y:S01]  /*5420*/  @!P0 LDG.E.U16 R159, desc[UR6][R148.64] ;  /* 0x00000006949f8981 */ /* 0x0008e2000c1e1500 */
[----:B------:R-:W-:Y:S02]  /*5430*/  PRMT R158, RZ, 0x7610, R158 ;  /* 0x00007610ff9e7816 */ /* 0x000fe4000000009e */
[----:B----4-:R-:W-:-:S05]  /*5440*/  IADD3 R148, P1, R0, R199, RZ ;  /* 0x000000c700947210 */ /* 0x010fca0007f3e0ff */
[----:B------:R-:W-:Y:S01]  /*5450*/  IMAD.X R149, R243, 0x1, R198, P1 ;  /* 0x00000001f3957824 */ /* 0x000fe200008e06c6 */
[----:B------:R-:W-:-:S04]  /*5460*/  IADD3 R150, P1, R245, R199, RZ ;  /* 0x000000c7f5967210 */ /* 0x000fc80007f3e0ff */
[----:B------:R0:W4:Y:S01]  /*5470*/  @!P0 LDG.E.U16 R158, desc[UR6][R148.64] ;  /* 0x00000006949e8981 */ /* 0x000122000c1e1500 */
[----:B------:R-:W-:Y:S01]  /*5480*/  IMAD.X R151, R200, 0x1, R198, P1 ;  /* 0x00000001c8977824 */ /* 0x000fe200008e06c6 */
[----:B0-----:R-:W-:-:S06]  /*5490*/  PRMT R148, RZ, 0x7610, R148 ;  /* 0x00007610ff947816 */ /* 0x001fcc0000000094 */
[----:B------:R0:W4:Y:S01]  /*54a0*/  @!P0 LDG.E.U16 R148, desc[UR6][R150.64] ;  /* 0x0000000696948981 */ /* 0x000122000c1e1500 */
[----:B------:R-:W-:Y:S02]  /*54b0*/  PRMT R166, RZ, 0x7610, R166 ;  /* 0x00007610ffa67816 */ /* 0x000fe400000000a6 */
[----:B0-----:R-:W-:-:S05]  /*54c0*/  IADD3 R150, P1, R242, R199, RZ ;  /* 0x000000c7f2967210 */ /* 0x001fca0007f3e0ff */
[----:B------:R-:W-:-:S05]  /*54d0*/  IMAD.X R151, R201, 0x1, R198, P1 ;  /* 0x00000001c9977824 */ /* 0x000fca00008e06c6 */
[----:B------:R2:W4:Y:S01]  /*54e0*/  @!P0 LDG.E.U16 R166, desc[UR6][R150.64] ;  /* 0x0000000696a68981 */ /* 0x000522000c1e1500 */
[----:B------:R-:W-:-:S03]  /*54f0*/  PRMT R149, RZ, 0x7610, R149 ;  /* 0x00007610ff957816 */ /* 0x000fc60000000095 */
[----:B------:R0:W-:Y:S04]  /*5500*/  STS.U16 [R2+UR4+0x4000], R165 ;  /* 0x004000a502007988 */ /* 0x0001e80008000404 */
[----:B------:R1:W-:Y:S01]  /*5510*/  STL [R1+0xa4], R244 ;  /* 0x0000a4f401007387 */ /* 0x0003e20000100800 */
[----:B0-----:R-:W-:-:S03]  /*5520*/  PRMT R165, RZ, 0x7610, R165 ;  /* 0x00007610ffa57816 */ /* 0x001fc600000000a5 */
[----:B-1----:R-:W4:Y:S04]  /*5530*/  LDL.LU R244, [R1+0x4c] ;  /* 0x00004c0001f47983 */ /* 0x002f280000300800 */
[----:B------:R-:W-:Y:S04]  /*5540*/  STL [R1+0xa8], R0 ;  /* 0x0000a80001007387 */ /* 0x000fe80000100800 */
[----:B------:R-:W-:Y:S01]  /*5550*/  STL [R1+0xac], R243 ;  /* 0x0000acf301007387 */ /* 0x000fe20000100800 */
[----:B------:R-:W-:-:S03]  /*5560*/  LOP3.LUT R167, R2, 0x20, RZ, 0x3c, !PT ;  /* 0x0000002002a77812 */ /* 0x000fc600078e3cff */
[----:B------:R-:W-:Y:S04]  /*5570*/  STL [R1+0xb0], R242 ;  /* 0x0000b0f201007387 */ /* 0x000fe80000100800 */
[----:B------:R-:W-:Y:S04]  /*5580*/  STL [R1+0xb4], R201 ;  /* 0x0000b4c901007387 */ /* 0x000fe80000100800 */
[----:B------:R0:W-:Y:S02]  /*5590*/  STS.U16 [R2+UR4+0x4200], R157 ;  /* 0x0042009d02007988 */ /* 0x0001e40008000404 */
[----:B0-----:R-:W-:-:S02]  /*55a0*/  PRMT R157, RZ, 0x7610, R157 ;  /* 0x00007610ff9d7816 */ /* 0x001fc4000000009d */
[----:B--2---:R-:W-:-:S05]  /*55b0*/  IADD3 R150, P1, R196, R199, RZ ;  /* 0x000000c7c4967210 */ /* 0x004fca0007f3e0ff */
[----:B------:R-:W-:-:S05]  /*55c0*/  IMAD.X R151, R241, 0x1, R198, P1 ;  /* 0x00000001f1977824 */ /* 0x000fca00008e06c6 */
[----:B------:R0:W2:Y:S02]  /*55d0*/  @!P0 LDG.E.U16 R149, desc[UR6][R150.64] ;  /* 0x0000000696958981 */ /* 0x0000a4000c1e1500 */
[----:B0-----:R-:W-:-:S05]  /*55e0*/  IADD3 R150, P1, R240, R199, RZ ;  /* 0x000000c7f0967210 */ /* 0x001fca0007f3e0ff */
[----:B------:R-:W-:Y:S01]  /*55f0*/  IMAD.X R151, R195, 0x1, R198, P1 ;  /* 0x00000001c3977824 */ /* 0x000fe200008e06c6 */
[----:B------:R-:W-:Y:S04]  /*5600*/  STL [R1+0xb8], R196 ;  /* 0x0000b8c401007387 */ /* 0x000fe80000100800 */
[----:B------:R0:W2:Y:S04]  /*5610*/  @!P0 LDG.E.U16 R165, desc[UR6][R150.64] ;  /* 0x0000000696a58981 */ /* 0x0000a8000c1e1500 */
[----:B------:R-:W-:Y:S01]  /*5620*/  STL [R1+0xbc], R241 ;  /* 0x0000bcf101007387 */ /* 0x000fe20000100800 */
[----:B0-----:R-:W-:-:S03]  /*5630*/  IADD3 R150, P1, R183, R199, RZ ;  /* 0x000000c7b7967210 */ /* 0x001fc60007f3e0ff */
[----:B------:R-:W-:Y:S02]  /*5640*/  STL [R1+0xc0], R240 ;  /* 0x0000c0f001007387 */ /* 0x000fe40000100800 */
[----:B------:R-:W-:Y:S02]  /*5650*/  IMAD.X R151, R239, 0x1, R198, P1 ;  /* 0x00000001ef977824 */ /* 0x000fe400008e06c6 */
[----:B------:R-:W-:Y:S04]  /*5660*/  STL [R1+0xc4], R195 ;  /* 0x0000c4c301007387 */ /* 0x000fe80000100800 */
[----:B------:R-:W-:Y:S04]  /*5670*/  STL [R1+0xc8], R183 ;  /* 0x0000c8b701007387 */ /* 0x000fe80000100800 */
[----:B------:R-:W-:Y:S04]  /*5680*/  STL [R1+0xcc], R239 ;  /* 0x0000ccef01007387 */ /* 0x000fe80000100800 */
[----:B------:R-:W-:Y:S04]  /*5690*/  STS.U16 [R167+UR4+0x4100], R156 ;  /* 0x0041009ca7007988 */ /* 0x000fe80008000404 */
[----:B------:R-:W-:Y:S04]  /*56a0*/  STL [R1+0xd0], R238 ;  /* 0x0000d0ee01007387 */ /* 0x000fe80000100800 */
[----:B------:R0:W2:Y:S04]  /*56b0*/  @!P0 LDG.E.U16 R157, desc[UR6][R150.64] ;  /* 0x00000006969d8981 */ /* 0x0000a8000c1e1500 */
[----:B------:R-:W-:Y:S04]  /*56c0*/  STL [R1+0xd4], R194 ;  /* 0x0000d4c201007387 */ /* 0x000fe80000100800 */
[----:B------:R1:W-:Y:S01]  /*56d0*/  STS.U16 [R167+UR4+0x4300], R164 ;  /* 0x004300a4a7007988 */ /* 0x0003e20008000404 */
[----:B0-----:R-:W-:-:S03]  /*56e0*/  IADD3 R150, P1, R238, R199, RZ ;  /* 0x000000c7ee967210 */ /* 0x001fc60007f3e0ff */
[----:B-1----:R-:W2:Y:S04]  /*56f0*/  LDL R167, [R1+0x20] ;  /* 0x0000200001a77983 */ /* 0x002ea80000100800 */
[----:B------:R-:W2:Y:S04]  /*5700*/  LDL.LU R238, [R1+0x1c] ;  /* 0x00001c0001ee7983 */ /* 0x000ea80000300800 */
        /* <DEDUP_REMOVED lines=9> */
[----:B------:R-:W2:Y:S01]  /*57a0*/  LDL.LU R0, [R1+0x48] ;  /* 0x0000480001007983 */ /* 0x000ea20000300800 */
[----:B------:R-:W-:Y:S01]  /*57b0*/  PRMT R156, RZ, 0x7610, R156 ;  /* 0x00007610ff9c7816 */ /* 0x000fe2000000009c */
[----:B------:R-:W-:-:S05]  /*57c0*/  IMAD.X R151, R194, 0x1, R198, P1 ;  /* 0x00000001c2977824 */ /* 0x000fca00008e06c6 */
[----:B------:R0:W2:Y:S01]  /*57d0*/  @!P0 LDG.E.U16 R156, desc[UR6][R150.64] ;  /* 0x00000006969c8981 */ /* 0x0000a2000c1e1500 */
[----:B------:R-:W-:Y:S02]  /*57e0*/  PRMT R164, RZ, 0x7610, R164 ;  /* 0x00007610ffa47816 */ /* 0x000fe400000000a4 */
[----:B0-----:R-:W-:-:S05]  /*57f0*/  IADD3 R150, P1, R182, R199, RZ ;  /* 0x000000c7b6967210 */ /* 0x001fca0007f3e0ff */
[----:B------:R-:W-:Y:S01]  /*5800*/  IMAD.X R151, R237, 0x1, R198, P1 ;  /* 0x00000001ed977824 */ /* 0x000fe200008e06c6 */
[----:B---3--:R0:W-:Y:S04]  /*5810*/  STS.U16 [R2+UR4], R159 ;  /* 0x0000009f02007988 */ /* 0x0081e80008000404 */
[----:B------:R1:W3:Y:S01]  /*5820*/  @!P0 LDG.E.U16 R164, desc[UR6][R150.64] ;  /* 0x0000000696a48981 */ /* 0x0002e2000c1e1500 */
[----:B0-----:R-:W-:Y:S02]  /*5830*/  PRMT R159, RZ, 0x7610, R159 ;  /* 0x00007610ff9f7816 */ /* 0x001fe4000000009f */
[----:B-1----:R-:W-:-:S05]  /*5840*/  IADD3 R150, P1, R236, R199, RZ ;  /* 0x000000c7ec967210 */ /* 0x002fca0007f3e0ff */
[----:B------:R-:W-:-:S05]  /*5850*/  IMAD.X R151, R193, 0x1, R198, P1 ;  /* 0x00000001c1977824 */ /* 0x000fca00008e06c6 */
[----:B------:R0:W3:Y:S04]  /*5860*/  @!P0 LDG.E.U16 R159, desc[UR6][R150.64] ;  /* 0x00000006969f8981 */ /* 0x0000e8000c1e1500 */
[----:B----4-:R1:W-:Y:S01]  /*5870*/  STS.U16 [R2+UR4+0x100], R158 ;  /* 0x0001009e02007988 */ /* 0x0103e20008000404 */
[----:B0-----:R-:W-:Y:S02]  /*5880*/  IADD3 R150, P1, R244, R199, RZ ;  /* 0x000000c7f4967210 */ /* 0x001fe40007f3e0ff */
[----:B-1----:R-:W-:-:S03]  /*5890*/  PRMT R158, RZ, 0x7610, R158 ;  /* 0x00007610ff9e7816 */ /* 0x002fc6000000009e */
[----:B------:R-:W-:Y:S01]  /*58a0*/  IMAD.X R151, R235, 0x1, R198, P1 ;  /* 0x00000001eb977824 */ /* 0x000fe200008e06c6 */
[----:B------:R0:W-:Y:S04]  /*58b0*/  STS.U16 [R2+UR4+0x200], R166 ;  /* 0x000200a602007988 */ /* 0x0001e80008000404 */
[----:B------:R1:W4:Y:S01]  /*58c0*/  @!P0 LDG.E.U16 R158, desc[UR6][R150.64] ;  /* 0x00000006969e8981 */ /* 0x000322000c1e1500 */
[----:B0-----:R-:W-:Y:S02]  /*58d0*/  PRMT R166, RZ, 0x7610, R166 ;  /* 0x00007610ffa67816 */ /* 0x001fe400000000a6 */
[----:B-1----:R-:W-:-:S05]  /*58e0*/  IADD3 R150, P1, R234, R199, RZ ;  /* 0x000000c7ea967210 */ /* 0x002fca0007f3e0ff */
[----:B------:R-:W-:-:S05]  /*58f0*/  IMAD.X R151, R192, 0x1, R198, P1 ;  /* 0x00000001c0977824 */ /* 0x000fca00008e06c6 */
[----:B------:R0:W4:Y:S04]  /*5900*/  @!P0 LDG.E.U16 R166, desc[UR6][R150.64] ;  /* 0x0000000696a68981 */ /* 0x000128000c1e1500 */
[----:B--2---:R1:W-:Y:S02]  /*5910*/  STS.U16 [R2+UR4+0x300], R149 ;  /* 0x0003009502007988 */ /* 0x0043e40008000404 */
[----:B-1----:R-:W-:Y:S02]  /*5920*/  PRMT R149, RZ, 0x7610, R149 ;  /* 0x00007610ff957816 */ /* 0x002fe40000000095 */
[----:B------:R1:W-:Y:S02]  /*5930*/  STS.U16 [R2+UR4+0x400], R165 ;  /* 0x000400a502007988 */ /* 0x0003e40008000404 */
[----:B-1----:R-:W-:-:S02]  /*5940*/  PRMT R165, RZ, 0x7610, R165 ;  /* 0x00007610ffa57816 */ /* 0x002fc400000000a5 */
[----:B------:R1:W-:Y:S02]  /*5950*/  STS.U16 [R2+UR4+0x500], R157 ;  /* 0x0005009d02007988 */ /* 0x0003e40008000404 */
[----:B-1----:R-:W-:Y:S02]  /*5960*/  PRMT R157, RZ, 0x7610, R157 ;  /* 0x00007610ff9d7816 */ /* 0x002fe4000000009d */
[----:B0-----:R-:W-:-:S05]  /*5970*/  IADD3 R150, P1, R0, R199, RZ ;  /* 0x000000c700967210 */ /* 0x001fca0007f3e0ff */
[----:B------:R-:W-:-:S05]  /*5980*/  IMAD.X R151, R233, 0x1, R198, P1 ;  /* 0x00000001e9977824 */ /* 0x000fca00008e06c6 */
[----:B------:R0:W2:Y:S02]  /*5990*/  @!P0 LDG.E.U16 R149, desc[UR6][R150.64] ;  /* 0x0000000696958981 */ /* 0x0000a4000c1e1500 */
[----:B0-----:R-:W-:-:S05]  /*59a0*/  IADD3 R150, P1, R232, R199, RZ ;  /* 0x000000c7e8967210 */ /* 0x001fca0007f3e0ff */
[----:B------:R-:W-:-:S05]  /*59b0*/  IMAD.X R151, R191, 0x1, R198, P1 ;  /* 0x00000001bf977824 */ /* 0x000fca00008e06c6 */
[----:B------:R0:W2:Y:S02]  /*59c0*/  @!P0 LDG.E.U16 R165, desc[UR6][R150.64] ;  /* 0x0000000696a58981 */ /* 0x0000a4000c1e1500 */
[----:B0-----:R-:W-:-:S05]  /*59d0*/  IADD3 R150, P1, R243, R199, RZ ;  /* 0x000000c7f3967210 */ /* 0x001fca0007f3e0ff */
[----:B------:R-:W-:Y:S01]  /*59e0*/  IMAD.X R151, R231, 0x1, R198, P1 ;  /* 0x00000001e7977824 */ /* 0x000fe200008e06c6 */
[----:B------:R0:W-:Y:S04]  /*59f0*/  STS.U16 [R2+UR4+0x600], R156 ;  /* 0x0006009c02007988 */ /* 0x0001e80008000404 */
[----:B------:R1:W2:Y:S01]  /*5a00*/  @!P0 LDG.E.U16 R157, desc[UR6][R150.64] ;  /* 0x00000006969d8981 */ /* 0x0002a2000c1e1500 */
[----:B0-----:R-:W-:Y:S02]  /*5a10*/  PRMT R156, RZ, 0x7610, R156 ;  /* 0x00007610ff9c7816 */ /* 0x001fe4000000009c */
[----:B-1----:R-:W-:-:S05]  /*5a20*/  IADD3 R150, P1, R230, R199, RZ ;  /* 0x000000c7e6967210 */ /* 0x002fca0007f3e0ff */
[----:B------:R-:W-:-:S05]  /*5a30*/  IMAD.X R151, R190, 0x1, R198, P1 ;  /* 0x00000001be977824 */ /* 0x000fca00008e06c6 */
[----:B------:R0:W2:Y:S04]  /*5a40*/  @!P0 LDG.E.U16 R156, desc[UR6][R150.64] ;  /* 0x00000006969c8981 */ /* 0x0000a8000c1e1500 */
[----:B---3--:R1:W-:Y:S01]  /*5a50*/  STS.U16 [R2+UR4+0x700], R164 ;  /* 0x000700a402007988 */ /* 0x0083e20008000404 */
[----:B0-----:R-:W-:Y:S02]  /*5a60*/  IADD3 R150, P1, R242, R199, RZ ;  /* 0x000000c7f2967210 */ /* 0x001fe40007f3e0ff */
[----:B-1----:R-:W-:-:S03]  /*5a70*/  PRMT R164, RZ, 0x7610, R164 ;  /* 0x00007610ffa47816 */ /* 0x002fc600000000a4 */
[----:B------:R-:W-:Y:S01]  /*5a80*/  IMAD.X R151, R229, 0x1, R198, P1 ;  /* 0x00000001e5977824 */ /* 0x000fe200008e06c6 */
[----:B------:R0:W-:Y:S04]  /*5a90*/  STS.U16 [R2+UR4+0x800], R159 ;  /* 0x0008009f02007988 */ /* 0x0001e80008000404 */
        /* <DEDUP_REMOVED lines=14> */
[----:B------:R0:W4:Y:S02]  /*5b80*/  @!P0 LDG.E.U16 R166, desc[UR6][R150.64] ;  /* 0x0000000696a68981 */ /* 0x000124000c1e1500 */
[----:B0-----:R-:W-:-:S05]  /*5b90*/  IADD3 R150, P1, R196, R199, RZ ;  /* 0x000000c7c4967210 */ /* 0x001fca0007f3e0ff */
[----:B------:R-:W-:Y:S01]  /*5ba0*/  IMAD.X R151, R225, 0x1, R198, P1 ;  /* 0x00000001e1977824 */ /* 0x000fe200008e06c6 */
[----:B--2---:R0:W-:Y:S02]  /*5bb0*/  STS.U16 [R2+UR4+0xb00], R149 ;  /* 0x000b009502007988 */ /* 0x0041e40008000404 */
[----:B0-----:R-:W-:-:S06]  /*5bc0*/  PRMT R149, RZ, 0x7610, R149 ;  /* 0x00007610ff957816 */ /* 0x001fcc0000000095 */
[----:B------:R0:W2:Y:S04]  /*5bd0*/  @!P0 LDG.E.U16 R149, desc[UR6][R150.64] ;  /* 0x0000000696958981 */ /* 0x0000a8000c1e1500 */
[----:B------:R1:W-:Y:S01]  /*5be0*/  STS.U16 [R2+UR4+0xc00], R165 ;  /* 0x000c00a502007988 */ /* 0x0003e20008000404 */
[----:B0-----:R-:W-:Y:S02]  /*5bf0*/  IADD3 R150, P1, R224, R199, RZ ;  /* 0x000000c7e0967210 */ /* 0x001fe40007f3e0ff */
[----:B-1----:R-:W-:-:S03]  /*5c00*/  PRMT R165, RZ, 0x7610, R165 ;  /* 0x00007610ffa57816 */ /* 0x002fc600000000a5 */
[----:B------:R-:W-:-:S05]  /*5c10*/  IMAD.X R151, R187, 0x1, R198, P1 ;  /* 0x00000001bb977824 */ /* 0x000fca00008e06c6 */
        /* <DEDUP_REMOVED lines=11> */
[----:B---3--:R1:W-:Y:S01]  /*5cd0*/  STS.U16 [R2+UR4+0xf00], R164 ;  /* 0x000f00a402007988 */ /* 0x0083e20008000404 */
[----:B0-----:R-:W-:Y:S02]  /*5ce0*/  IADD3 R150, P1, R240, R199, RZ ;  /* 0x000000c7f0967210 */ /* 0x001fe40007f3e0ff */
[----:B-1----:R-:W-:-:S03]  /*5cf0*/  PRMT R164, RZ, 0x7610, R164 ;  /* 0x00007610ffa47816 */ /* 0x002fc600000000a4 */
[----:B------:R-:W-:-:S05]  /*5d00*/  IMAD.X R151, R221, 0x1, R198, P1 ;  /* 0x00000001dd977824 */ /* 0x000fca00008e06c6 */
[----:B------:R0:W3:Y:S04]  /*5d10*/  @!P0 LDG.E.U16 R164, desc[UR6][R150.64] ;  /* 0x0000000696a48981 */ /* 0x0000e8000c1e1500 */
[----:B------:R1:W-:Y:S01]  /*5d20*/  STS.U16 [R2+UR4+0x1000], R159 ;  /* 0x0010009f02007988 */ /* 0x0003e20008000404 */
[----:B0-----:R-:W-:Y:S02]  /*5d30*/  IADD3 R150, P1, R220, R199, RZ ;  /* 0x000000c7dc967210 */ /* 0x001fe40007f3e0ff */
[----:B-1----:R-:W-:-:S03]  /*5d40*/  PRMT R159, RZ, 0x7610, R159 ;  /* 0x00007610ff9f7816 */ /* 0x002fc6000000009f */
[----:B------:R-:W-:-:S05]  /*5d50*/  IMAD.X R151, R185, 0x1, R198, P1 ;  /* 0x00000001b9977824 */ /* 0x000fca00008e06c6 */
[----:B------:R0:W3:Y:S04]  /*5d60*/  @!P0 LDG.E.U16 R159, desc[UR6][R150.64] ;  /* 0x00000006969f8981 */ /* 0x0000e8000c1e1500 */
[----:B----4-:R1:W-:Y:S01]  /*5d70*/  STS.U16 [R2+UR4+0x1100], R158 ;  /* 0x0011009e02007988 */ /* 0x0103e20008000404 */
[----:B0-----:R-:W-:Y:S02]  /*5d80*/  IADD3 R150, P1, R195, R199, RZ ;  /* 0x000000c7c3967210 */ /* 0x001fe40007f3e0ff */
[----:B-1----:R-:W-:-:S03]  /*5d90*/  PRMT R158, RZ, 0x7610, R158 ;  /* 0x00007610ff9e7816 */ /* 0x002fc6000000009e */
[----:B------:R-:W-:-:S05]  /*5da0*/  IMAD.X R151, R219, 0x1, R198, P1 ;  /* 0x00000001db977824 */ /* 0x000fca00008e06c6 */
[----:B------:R0:W4:Y:S04]  /*5db0*/  @!P0 LDG.E.U16 R158, desc[UR6][R150.64] ;  /* 0x00000006969e8981 */ /* 0x000128000c1e1500 */
[----:B------:R1:W-:Y:S01]  /*5dc0*/  STS.U16 [R2+UR4+0x1200], R166 ;  /* 0x001200a602007988 */ /* 0x0003e20008000404 */
[----:B0-----:R-:W-:Y:S02]  /*5dd0*/  IADD3 R150, P1, R218, R199, RZ ;  /* 0x000000c7da967210 */ /* 0x001fe40007f3e0ff */
[----:B-1----:R-:W-:-:S03]  /*5de0*/  PRMT R166, RZ, 0x7610, R166 ;  /* 0x00007610ffa67816 */ /* 0x002fc600000000a6 */
[----:B------:R-:W-:-:S05]  /*5df0*/  IMAD.X R151, R184, 0x1, R198, P1 ;  /* 0x00000001b8977824 */ /* 0x000fca00008e06c6 */
[----:B------:R0:W4:Y:S02]  /*5e00*/  @!P0 LDG.E.U16 R166, desc[UR6][R150.64] ;  /* 0x0000000696a68981 */ /* 0x000124000c1e1500 */
[----:B0-----:R-:W-:-:S05]  /*5e10*/  IADD3 R150, P1, R183, R199, RZ ;  /* 0x000000c7b7967210 */ /* 0x001fca0007f3e0ff */
[----:B------:R-:W-:Y:S01]  /*5e20*/  IMAD.X R151, R217, 0x1, R198, P1 ;  /* 0x00000001d9977824 */ /* 0x000fe200008e06c6 */
[----:B------:R-:W-:Y:S04]  /*5e30*/  STL [R1+0xd8], R182 ;  /* 0x0000d8b601007387 */ /* 0x000fe80000100800 */
[----:B------:R-:W-:Y:S04]  /*5e40*/  STL [R1+0xdc], R237 ;  /* 0x0000dced01007387 */ /* 0x000fe80000100800 */
[----:B------:R-:W-:Y:S04]  /*5e50*/  STL [R1+0xe0], R236 ;  /* 0x0000e0ec01007387 */ /* 0x000fe80000100800 */
[----:B------:R-:W-:Y:S04]  /*5e60*/  STL [R1+0xe4], R193 ;  /* 0x0000e4c101007387 */ /* 0x000fe80000100800 */
[----:B------:R-:W-:Y:S04]  /*5e70*/  STL [R1+0xe8], R244 ;  /* 0x0000e8f401007387 */ /* 0x000fe80000100800 */
[----:B------:R-:W-:Y:S04]  /*5e80*/  STL [R1+0xec], R235 ;  /* 0x0000eceb01007387 */ /* 0x000fe80000100800 */
        /* <DEDUP_REMOVED lines=17> */
[----:B------:R0:W2:Y:S02]  /*5fa0*/  @!P0 LDG.E.U16 R156, desc[UR6][R150.64] ;  /* 0x00000006969c8981 */ /* 0x0000a4000c1e1500 */
[----:B0-----:R-:W-:Y:S02]  /*5fb0*/  IADD3 R150, P1, R167, R199, RZ ;  /* 0x000000c7a7967210 */ /* 0x001fe40007f3e0ff */
[----:B------:R-:W2:Y:S04]  /*5fc0*/  LDL R167, [R1+0x64] ;  /* 0x0000640001a77983 */ /* 0x000ea80000100800 */
[----:B------:R-:W2:Y:S04]  /*5fd0*/  LDL.LU R235, [R1] ;  /* 0x0000000001eb7983 */ /* 0x000ea80000300800 */
[----:B------:R-:W2:Y:S04]  /*5fe0*/  LDL.LU R244, [R1+0x4] ;  /* 0x0000040001f47983 */ /* 0x000ea80000300800 */
[----:B------:R-:W2:Y:S04]  /*5ff0*/  LDL.LU R193, [R1+0x8] ;  /* 0x0000080001c17983 */ /* 0x000ea80000300800 */
[----:B------:R-:W2:Y:S04]  /*6000*/  LDL.LU R236, [R1+0xc] ;  /* 0x00000c0001ec7983 */ /* 0x000ea80000300800 */
[----:B------:R-:W2:Y:S04]  /*6010*/  LDL.LU R237, [R1+0x10] ;  /* 0x0000100001ed7983 */ /* 0x000ea80000300800 */
[----:B------:R-:W2:Y:S04]  /*6020*/  LDL.LU R182, [R1+0x14] ;  /* 0x0000140001b67983 */ /* 0x000ea80000300800 */
[----:B------:R-:W2:Y:S01]  /*6030*/  LDL.LU R194, [R1+0x18] ;  /* 0x0000180001c27983 */ /* 0x000ea20000300800 */
[----:B------:R-:W-:-:S03]  /*6040*/  IMAD.X R151, R213, 0x1, R198, P1 ;  /* 0x00000001d5977824 */ /* 0x000fc600008e06c6 */
[----:B---3--:R0:W-:Y:S02]  /*6050*/  STS.U16 [R2+UR4+0x1700], R164 ;  /* 0x001700a402007988 */ /* 0x0081e40008000404 */
[----:B0-----:R-:W-:Y:S02]  /*6060*/  PRMT R164, RZ, 0x7610, R164 ;  /* 0x00007610ffa47816 */ /* 0x001fe400000000a4 */
        /* <DEDUP_REMOVED lines=22> */
[----:B------:R1:W-:Y:S01]  /*61d0*/  STS.U16 [R2+UR4+0x1e00], R156 ;  /* 0x001e009c02007988 */ /* 0x0003e20008000404 */
[----:B0-----:R-:W-:-:S05]  /*61e0*/  IADD3 R150, P1, R194, R199, RZ ;  /* 0x000000c7c2967210 */ /* 0x001fca0007f3e0ff */
[----:B------:R-:W-:-:S05]  /*61f0*/  IMAD.X R151, R209, 0x1, R198, P1 ;  /* 0x00000001d1977824 */ /* 0x000fca00008e06c6 */
[----:B------:R0:W2:Y:S02]  /*6200*/  @!P0 LDG.E.U16 R149, desc[UR6][R150.64] ;  /* 0x0000000696958981 */ /* 0x0000a4000c1e1500 */
[----:B0-----:R-:W-:-:S05]  /*6210*/  IADD3 R150, P1, R208, R199, RZ ;  /* 0x000000c7d0967210 */ /* 0x001fca0007f3e0ff */
[----:B------:R-:W-:-:S05]  /*6220*/  IMAD.X R151, R177, 0x1, R198, P1 ;  /* 0x00000001b1977824 */ /* 0x000fca00008e06c6 */
[----:B------:R0:W2:Y:S02]  /*6230*/  @!P0 LDG.E.U16 R165, desc[UR6][R150.64] ;  /* 0x0000000696a58981 */ /* 0x0000a4000c1e1500 */
[----:B0-----:R-:W-:-:S05]  /*6240*/  IADD3 R150, P1, R182, R199, RZ ;  /* 0x000000c7b6967210 */ /* 0x001fca0007f3e0ff */
[----:B------:R-:W-:-:S05]  /*6250*/  IMAD.X R151, R207, 0x1, R198, P1 ;  /* 0x00000001cf977824 */ /* 0x000fca00008e06c6 */
[----:B------:R0:W2:Y:S01]  /*6260*/  @!P0 LDG.E.U16 R157, desc[UR6][R150.64] ;  /* 0x00000006969d8981 */ /* 0x0000a2000c1e1500 */
[----:B-1----:R-:W-:Y:S02]  /*6270*/  PRMT R156, RZ, 0x7610, R156 ;  /* 0x00007610ff9c7816 */ /* 0x002fe4000000009c */
[----:B0-----:R-:W-:-:S05]  /*6280*/  IADD3 R150, P1, R206, R199, RZ ;  /* 0x000000c7ce967210 */ /* 0x001fca0007f3e0ff */
        /* <DEDUP_REMOVED lines=121> */
[----:B------:R-:W2:Y:S04]  /*6a20*/  @!P0 LDG.E.U16 R156, desc[UR6][R150.64] ;  /* 0x00000006969c8981 */ /* 0x000ea8000c1e1500 */
[----:B---3--:R0:W-:Y:S04]  /*6a30*/  STS.U16 [R2+UR4+0x3800], R159 ;  /* 0x0038009f02007988 */ /* 0x0081e80008000404 */
[----:B0-----:R-:W3:Y:S04]  /*6a40*/  LDL R159, [R1+0x90] ;  /* 0x00009000019f7983 */ /* 0x001ee80000100800 */
[----:B------:R-:W-:Y:S04]  /*6a50*/  STS.U16 [R2+UR4+0x3f00], R148 ;  /* 0x003f009402007988 */ /* 0x000fe80008000404 */
[----:B------:R-:W-:Y:S04]  /*6a60*/  STS.U16 [R2+UR4+0x3700], R164 ;  /* 0x003700a402007988 */ /* 0x000fe80008000404 */
[----:B----4-:R-:W-:Y:S04]  /*6a70*/  STS.U16 [R2+UR4+0x3900], R158 ;  /* 0x0039009e02007988 */ /* 0x010fe80008000404 */
[----:B------:R-:W-:Y:S04]  /*6a80*/  STS.U16 [R2+UR4+0x3a00], R166 ;  /* 0x003a00a602007988 */ /* 0x000fe80008000404 */
[----:B--2---:R-:W-:Y:S04]  /*6a90*/  STS.U16 [R2+UR4+0x3b00], R149 ;  /* 0x003b009502007988 */ /* 0x004fe80008000404 */
[----:B------:R-:W-:Y:S04]  /*6aa0*/  STS.U16 [R2+UR4+0x3c00], R165 ;  /* 0x003c00a502007988 */ /* 0x000fe80008000404 */
[----:B------:R-:W-:Y:S04]  /*6ab0*/  STS.U16 [R2+UR4+0x3d00], R157 ;  /* 0x003d009d02007988 */ /* 0x000fe80008000404 */
[----:B------:R-:W-:Y:S01]  /*6ac0*/  STS.U16 [R2+UR4+0x3e00], R156 ;  /* 0x003e009c02007988 */ /* 0x000fe20008000404 */
[----:B------:R-:W-:Y:S06]  /*6ad0*/  BAR.SYNC.DEFER_BLOCKING 0x0 ;  /* 0x0000000000007b1d */ /* 0x000fec0000010000 */
[----:B------:R-:W-:Y:S04]  /*6ae0*/  LDSM.16.MT88.4 R148, [R167+UR4+0x4000] ;  /* 0x00400004a794783b */ /* 0x000fe80008004200 */
[----:B------:R-:W0:Y:S04]  /*6af0*/  LDSM.16.M88.4 R164, [R3] ;  /* 0x0000000003a4783b */ /* 0x000e280000000200 */
[----:B---3--:R-:W1:Y:S01]  /*6b00*/  LDSM.16.MT88.4 R156, [R159+UR4+0x4000] ;  /* 0x004000049f9c783b */ /* 0x008e620008004200 */
[-C--:B0-----:R-:W-:Y:S06]  /*6b10*/  HMMA.16816.F32.BF16 R32, R148, R164.reuse, R32 ;  /* 0x000000a49420723c */ /* 0x081fec0000041820 */
[----:B-1----:R-:W-:Y:S06]  /*6b20*/  HMMA.16816.F32.BF16 R96, R156, R164, R96 ;  /* 0x000000a49c60723c */ /* 0x002fec0000041860 */
[-C--:B------:R-:W-:Y:S06]  /*6b30*/  HMMA.16816.F32.BF16 R36, R148, R166.reuse, R36 ;  /* 0x000000a69424723c */ /* 0x080fec0000041824 */
[----:B------:R-:W-:Y:S01]  /*6b40*/  HMMA.16816.F32.BF16 R100, R156, R166, R100 ;  /* 0x000000a69c64723c */ /* 0x000fe20000041864 */
[----:B------:R-:W0:Y:S05]  /*6b50*/  LDSM.16.M88.4 R164, [R3+0x800] ;  /* 0x0008000003a4783b */ /* 0x000e2a0000000200 */
[-C--:B0-----:R-:W-:Y:S06]  /*6b60*/  HMMA.16816.F32.BF16 R28, R148, R164.reuse, R28 ;  /* 0x000000a4941c723c */ /* 0x081fec000004181c */
[----:B------:R-:W-:Y:S06]  /*6b70*/  HMMA.16816.F32.BF16 R40, R156, R164, R40 ;  /* 0x000000a49c28723c */ /* 0x000fec0000041828 */
        /* <DEDUP_REMOVED lines=28> */
[C---:B0-----:R-:W-:Y:S06]  /*6d40*/  HMMA.16816.F32.BF16 R160, R148.reuse, R164, R160 ;  /* 0x000000a494a0723c */ /* 0x041fec00000418a0 */
[----:B------:R-:W-:Y:S07]  /*6d50*/  HMMA.16816.F32.BF16 R88, R148, R166, R88 ;  /* 0x000000a69458723c */ /* 0x000fee0000041858 */
[----:B------:R-:W-:-:S02]  /*6d60*/  IMAD.MOV.U32 R151, RZ, RZ, R197 ;  /* 0x000000ffff977224 */ /* 0x000fc400078e00c5 */
[----:B------:R-:W0:Y:S01]  /*6d70*/  LDC R197, c[0x0][0x23c] ;  /* 0x00008f00ffc57b82 */ /* 0x000e220000000800 */
[----:B------:R-:W-:Y:S01]  /*6d80*/  HMMA.16816.F32.BF16 R92, R156, R164, R92 ;  /* 0x000000a49c5c723c */ /* 0x000fe2000004185c */
[----:B------:R-:W-:-:S06]  /*6d90*/  IMAD.MOV.U32 R150, RZ, RZ, R246 ;  /* 0x000000ffff967224 */ /* 0x000fcc00078e00f6 */
[----:B------:R-:W-:Y:S02]  /*6da0*/  IMAD.MOV.U32 R165, RZ, RZ, R151 ;  /* 0x000000ffffa57224 */ /* 0x000fe400078e0097 */
[----:B------:R-:W-:Y:S02]  /*6db0*/  IMAD.MOV.U32 R151, RZ, RZ, R5 ;  /* 0x000000ffff977224 */ /* 0x000fe400078e0005 */
[----:B0-----:R-:W-:-:S04]  /*6dc0*/  IMAD.SHL.U32 R197, R197, 0x10, RZ ;  /* 0x00000010c5c57824 */ /* 0x001fc800078e00ff */
[----:B------:R-:W-:-:S04]  /*6dd0*/  IMAD.WIDE R150, R197, 0x2, R150 ;  /* 0x00000002c5967825 */ /* 0x000fc800078e0296 */
[----:B------:R-:W-:Y:S02]  /*6de0*/  IMAD.MOV.U32 R246, RZ, RZ, R150 ;  /* 0x000000fffff67224 */ /* 0x000fe400078e0096 */
[----:B------:R-:W-:Y:S02]  /*6df0*/  IMAD.MOV.U32 R5, RZ, RZ, R151 ;  /* 0x000000ffff057224 */ /* 0x000fe400078e0097 */
[----:B------:R-:W-:Y:S02]  /*6e00*/  IMAD.MOV.U32 R150, RZ, RZ, R248 ;  /* 0x000000ffff967224 */ /* 0x000fe400078e00f8 */
[----:B------:R-:W-:Y:S02]  /*6e10*/  IMAD.MOV.U32 R151, RZ, RZ, R7 ;  /* 0x000000ffff977224 */ /* 0x000fe400078e0007 */
        /* <DEDUP_REMOVED lines=14> */
[----:B------:R-:W-:Y:S01]  /*6f00*/  IMAD.MOV.U32 R151, RZ, RZ, R21 ;  /* 0x000000ffff977224 */ /* 0x000fe200078e0015 */
[----:B------:R-:W2:Y:S01]  /*6f10*/  LDL.LU R235, [R1+0xec] ;  /* 0x0000ec0001eb7983 */ /* 0x000ea20000300800 */
[----:B------:R-:W-:-:S04]  /*6f20*/  IMAD.WIDE R150, R197, 0x2, R150 ;  /* 0x00000002c5967825 */ /* 0x000fc800078e0296 */
[----:B------:R-:W-:Y:S01]  /*6f30*/  IMAD.MOV.U32 R21, RZ, RZ, R151 ;  /* 0x000000ffff157224 */ /* 0x000fe200078e0097 */
[----:B------:R0:W-:Y:S02]  /*6f40*/  STL [R1], R150 ;  /* 0x0000009601007387 */ /* 0x0001e40000100800 */
[----:B0-----:R-:W-:Y:S02]  /*6f50*/  IMAD.MOV.U32 R150, RZ, RZ, R244 ;  /* 0x000000ffff967224 */ /* 0x001fe400078e00f4 */
[----:B------:R-:W-:Y:S01]  /*6f60*/  IMAD.MOV.U32 R151, RZ, RZ, R24 ;  /* 0x000000ffff977224 */ /* 0x000fe200078e0018 */
[----:B------:R-:W3:Y:S01]  /*6f70*/  LDL.LU R244, [R1+0xe8] ;  /* 0x0000e80001f47983 */ /* 0x000ee20000300800 */
[----:B------:R-:W-:-:S04]  /*6f80*/  IMAD.WIDE R150, R197, 0x2, R150 ;  /* 0x00000002c5967825 */ /* 0x000fc800078e0296 */
[----:B------:R-:W-:Y:S01]  /*6f90*/  IMAD.MOV.U32 R24, RZ, RZ, R151 ;  /* 0x000000ffff187224 */ /* 0x000fe200078e0097 */
[----:B------:R0:W-:Y:S02]  /*6fa0*/  STL [R1+0x4], R150 ;  /* 0x0000049601007387 */ /* 0x0001e40000100800 */
[----:B0-----:R-:W-:Y:S02]  /*6fb0*/  IMAD.MOV.U32 R150, RZ, RZ, R193 ;  /* 0x000000ffff967224 */ /* 0x001fe400078e00c1 */
[----:B------:R-:W-:Y:S01]  /*6fc0*/  IMAD.MOV.U32 R151, RZ, RZ, R27 ;  /* 0x000000ffff977224 */ /* 0x000fe200078e001b */
[----:B------:R-:W4:Y:S01]  /*6fd0*/  LDL.LU R193, [R1+0xe4] ;  /* 0x0000e40001c17983 */ /* 0x000f220000300800 */
[----:B------:R-:W-:-:S04]  /*6fe0*/  IMAD.WIDE R150, R197, 0x2, R150 ;  /* 0x00000002c5967825 */ /* 0x000fc800078e0296 */
[----:B------:R-:W-:Y:S01]  /*6ff0*/  IMAD.MOV.U32 R27, RZ, RZ, R151 ;  /* 0x000000ffff1b7224 */ /* 0x000fe200078e0097 */
[----:B------:R0:W-:Y:S02]  /*7000*/  STL [R1+0x8], R150 ;  /* 0x0000089601007387 */ /* 0x0001e40000100800 */
[----:B0-----:R-:W-:Y:S02]  /*7010*/  IMAD.MOV.U32 R150, RZ, RZ, R236 ;  /* 0x000000ffff967224 */ /* 0x001fe400078e00ec */
[----:B------:R-:W-:Y:S01]  /*7020*/  IMAD.MOV.U32 R151, RZ, RZ, R170 ;  /* 0x000000ffff977224 */ /* 0x000fe200078e00aa */
[----:B------:R-:W4:Y:S01]  /*7030*/  LDL.LU R236, [R1+0xe0] ;  /* 0x0000e00001ec7983 */ /* 0x000f220000300800 */
[----:B------:R-:W-:-:S05]  /*7040*/  IMAD.WIDE R150, R197, 0x2, R150 ;  /* 0x00000002c5967825 */ /* 0x000fca00078e0296 */
[----:B------:R-:W-:Y:S04]  /*7050*/  STL [R1+0xc], R150 ;  /* 0x00000c9601007387 */ /* 0x000fe80000100800 */
[----:B------:R-:W2:Y:S01]  /*7060*/  LDL.LU R164, [R1+0x20] ;  /* 0x0000200001a47983 */ /* 0x000ea20000300800 */
        /* <DEDUP_REMOVED lines=83> */
[----:B------:R2:W-:Y:S01]  /*75a0*/  STL [R1+0x1c], R148 ;  /* 0x00001c9401007387 */ /* 0x0005e20000100800 */
[----:B------:R-:W-:Y:S02]  /*75b0*/  IMAD.MOV.U32 R149, RZ, RZ, R213 ;  /* 0x000000ffff957224 */ /* 0x000fe400078e00d5 */
[----:B--2---:R-:W-:-:S04]  /*75c0*/  IMAD.MOV.U32 R148, RZ, RZ, R164 ;  /* 0x000000ffff947224 */ /* 0x004fc800078e00a4 */
[----:B------:R-:W-:-:S04]  /*75d0*/  IMAD.WIDE R148, R197, 0x2, R148 ;  /* 0x00000002c5947825 */ /* 0x000fc800078e0294 */
[----:B------:R-:W-:Y:S01]  /*75e0*/  IMAD.MOV.U32 R213, RZ, RZ, R149 ;  /* 0x000000ffffd57224 */ /* 0x000fe200078e0095 */
[----:B------:R0:W-:Y:S02]  /*75f0*/  STL [R1+0x20], R148 ;  /* 0x0000209401007387 */ /* 0x0001e40000100800 */
[----:B0-----:R-:W-:Y:S02]  /*7600*/  IMAD.MOV.U32 R148, RZ, RZ, R239 ;  /* 0x000000ffff947224 */ /* 0x001fe400078e00ef */
[----:B------:R-:W-:Y:S01]  /*7610*/  IMAD.MOV.U32 R149, RZ, RZ, R215 ;  /* 0x000000ffff957224 */ /* 0x000fe200078e00d7 */
[----:B------:R-:W2:Y:S01]  /*7620*/  LDL.LU R239, [R1+0xcc] ;  /* 0x0000cc0001ef7983 */ /* 0x000ea20000300800 */
        /* <DEDUP_REMOVED lines=24> */
[----:B------:R-:W-:-:S05]  /*77b0*/  IMAD.WIDE R148, R197, 0x2, R148 ;  /* 0x00000002c5947825 */ /* 0x000fca00078e0294 */
[----:B------:R0:W-:Y:S02]  /*77c0*/  STL [R1+0x34], R148 ;  /* 0x0000349401007387 */ /* 0x0001e40000100800 */
[----:B0-----:R-:W-:Y:S02]  /*77d0*/  IMAD.MOV.U32 R148, RZ, RZ, R196 ;  /* 0x000000ffff947224 */ /* 0x001fe400078e00c4 */
[----:B------:R-:W2:Y:S01]  /*77e0*/  LDL.LU R196, [R1+0xb8] ;  /* 0x0000b80001c47983 */ /* 0x000ea20000300800 */
[----:B------:R-:W-:Y:S02]  /*77f0*/  IMAD.MOV.U32 R223, RZ, RZ, R149 ;  /* 0x000000ffffdf7224 */ /* 0x000fe400078e0095 */
[----:B------:R-:W-:Y:S02]  /*7800*/  IMAD.MOV.U32 R149, RZ, RZ, R225 ;  /* 0x000000ffff957224 */ /* 0x000fe400078e00e1 */
        /* <DEDUP_REMOVED lines=27> */
[----:B---3--:R-:W-:Y:S02]  /*79c0*/  IMAD.MOV.U32 R148, RZ, RZ, R244 ;  /* 0x000000ffff947224 */ /* 0x008fe400078e00f4 */
[----:B------:R-:W-:Y:S01]  /*79d0*/  IMAD.MOV.U32 R149, RZ, RZ, R235 ;  /* 0x000000ffff957224 */ /* 0x000fe200078e00eb */
[----:B------:R-:W3:Y:S01]  /*79e0*/  LDL.LU R244, [R1+0xa4] ;  /* 0x0000a40001f47983 */ /* 0x000ee20000300800 */
[----:B------:R-:W-:-:S04]  /*79f0*/  IMAD.WIDE R148, R197, 0x2, R148 ;  /* 0x00000002c5947825 */ /* 0x000fc800078e0294 */
[----:B------:R-:W-:Y:S01]  /*7a00*/  IMAD.MOV.U32 R235, RZ, RZ, R149 ;  /* 0x000000ffffeb7224 */ /* 0x000fe200078e0095 */
[----:B------:R4:W-:Y:S02]  /*7a10*/  STL [R1+0x4c], R148 ;  /* 0x00004c9401007387 */ /* 0x0009e40000100800 */
[----:B----4-:R-:W-:Y:S02]  /*7a20*/  IMAD.MOV.U32 R148, RZ, RZ, R182 ;  /* 0x000000ffff947224 */ /* 0x010fe400078e00b6 */
[----:B------:R-:W-:Y:S01]  /*7a30*/  IMAD.MOV.U32 R149, RZ, RZ, R237 ;  /* 0x000000ffff957224 */ /* 0x000fe200078e00ed */
[----:B------:R-:W4:Y:S01]  /*7a40*/  LDL.LU R182, [R1+0xa0] ;  /* 0x0000a00001b67983 */ /* 0x000f220000300800 */
[----:B------:R-:W-:-:S04]  /*7a50*/  IMAD.WIDE R148, R197, 0x2, R148 ;  /* 0x00000002c5947825 */ /* 0x000fc800078e0294 */
[----:B------:R-:W-:Y:S01]  /*7a60*/  IMAD.MOV.U32 R237, RZ, RZ, R149 ;  /* 0x000000ffffed7224 */ /* 0x000fe200078e0095 */
[----:B------:R0:W-:Y:S01]  /*7a70*/  STL [R1+0x50], R148 ;  /* 0x0000509401007387 */ /* 0x0001e20000100800 */
[----:B--2---:R-:W-:Y:S02]  /*7a80*/  IMAD.MOV.U32 R149, RZ, RZ, R239 ;  /* 0x000000ffff957224 */ /* 0x004fe400078e00ef */
[----:B0-----:R-:W-:Y:S02]  /*7a90*/  IMAD.MOV.U32 R148, RZ, RZ, R183 ;  /* 0x000000ffff947224 */ /* 0x001fe400078e00b7 */
[----:B------:R-:W4:Y:S02]  /*7aa0*/  LDL.LU R183, [R1+0x9c] ;  /* 0x00009c0001b77983 */ /* 0x000f240000300800 */
[----:B------:R-:W-:-:S05]  /*7ab0*/  IMAD.WIDE R148, R197, 0x2, R148 ;  /* 0x00000002c5947825 */ /* 0x000fca00078e0294 */
[----:B------:R0:W-:Y:S02]  /*7ac0*/  STL [R1+0x54], R148 ;  /* 0x0000549401007387 */ /* 0x0001e40000100800 */
[----:B0-----:R-:W-:Y:S02]  /*7ad0*/  IMAD.MOV.U32 R148, RZ, RZ, R196 ;  /* 0x000000ffff947224 */ /* 0x001fe400078e00c4 */
[----:B------:R-:W2:Y:S01]  /*7ae0*/  LDL.LU R196, [R1+0x98] ;  /* 0x0000980001c47983 */ /* 0x000ea20000300800 */
        /* <DEDUP_REMOVED lines=78> */
[----:B------:R-:W-:-:S04]  /*7fd0*/  IMAD.WIDE R148, R197, 0x2, R148 ;  /* 0x00000002c5947825 */ /* 0x000fc800078e0294 */
[----:B------:R-:W-:Y:S02]  /*7fe0*/  IMAD.MOV.U32 R150, RZ, RZ, R234 ;  /* 0x000000ffff967224 */ /* 0x000fe400078e00ea */
[----:B------:R-:W-:Y:S01]  /*7ff0*/  IMAD.MOV.U32 R151, RZ, RZ, R192 ;  /* 0x000000ffff977224 */ /* 0x000fe200078e00c0 */
[----:B------:R0:W-:Y:S01]  /*8000*/  STL [R1+0x58], R148 ;  /* 0x0000589401007387 */ /* 0x0001e20000100800 */
[----:B------:R-:W-:Y:S02]  /*8010*/  IMAD.MOV.U32 R241, RZ, RZ, R149 ;  /* 0x000000fffff17224 */ /* 0x000fe400078e0095 */
[----:B------:R-:W-:-:S04]  /*8020*/  IMAD.WIDE R150, R197, 0x2, R150 ;  /* 0x00000002c5967825 */ /* 0x000fc800078e0296 */
[----:B------:R-:W-:Y:S02]  /*8030*/  IMAD.MOV.U32 R234, RZ, RZ, R150 ;  /* 0x000000ffffea7224 */ /* 0x000fe400078e0096 */
[----:B------:R-:W-:Y:S02]  /*8040*/  IMAD.MOV.U32 R192, RZ, RZ, R151 ;  /* 0x000000ffffc07224 */ /* 0x000fe400078e0097 */
[----:B0-----:R-:W-:Y:S02]  /*8050*/  IMAD.MOV.U32 R148, RZ, RZ, R0 ;  /* 0x000000ffff947224 */ /* 0x001fe400078e0000 */
[----:B------:R-:W-:Y:S01]  /*8060*/  IMAD.MOV.U32 R149, RZ, RZ, R243 ;  /* 0x000000ffff957224 */ /* 0x000fe200078e00f3 */
[----:B------:R0:W5:Y:S01]  /*8070*/  LDL.LU R0, [R1+0x94] ;  /* 0x0000940001007983 */ /* 0x0001620000300800 */
[----:B------:R-:W-:Y:S02]  /*8080*/  IMAD.MOV.U32 R150, RZ, RZ, R236 ;  /* 0x000000ffff967224 */ /* 0x000fe400078e00ec */
[----:B------:R-:W-:-:S02]  /*8090*/  IMAD.MOV.U32 R151, RZ, RZ, R193 ;  /* 0x000000ffff977224 */ /* 0x000fc400078e00c1 */
[C---:B------:R-:W-:Y:S01]  /*80a0*/  IMAD.WIDE R148, R197.reuse, 0x2, R148 ;  /* 0x00000002c5947825 */ /* 0x040fe200078e0294 */
[----:B------:R-:W-:Y:S01]  /*80b0*/  HMMA.16816.F32.BF16 R152, R156, R166, R152 ;  /* 0x000000a69c98723c */ /* 0x000fe20000041898 */
[----:B------:R-:W1:Y:S02]  /*80c0*/  LDC R156, c[0x0][0x238] ;  /* 0x00008e00ff9c7b82 */ /* 0x000e640000000800 */
[----:B------:R-:W-:Y:S01]  /*80d0*/  IMAD.WIDE R150, R197, 0x2, R150 ;  /* 0x00000002c5967825 */ /* 0x000fe200078e0296 */
[----:B------:R3:W-:Y:S03]  /*80e0*/  STL [R1+0x5c], R148 ;  /* 0x00005c9401007387 */ /* 0x0007e60000100800 */
[----:B------:R-:W-:Y:S02]  /*80f0*/  IMAD.MOV.U32 R243, RZ, RZ, R149 ;  /* 0x000000fffff37224 */ /* 0x000fe400078e0095 */
[----:B------:R-:W-:-:S02]  /*8100*/  IMAD.MOV.U32 R236, RZ, RZ, R150 ;  /* 0x000000ffffec7224 */ /* 0x000fc400078e0096 */
[----:B------:R-:W-:Y:S02]  /*8110*/  IMAD.MOV.U32 R193, RZ, RZ, R151 ;  /* 0x000000ffffc17224 */ /* 0x000fe400078e0097 */
[----:B------:R-:W-:Y:S02]  /*8120*/  IMAD.MOV.U32 R150, RZ, RZ, R238 ;  /* 0x000000ffff967224 */ /* 0x000fe400078e00ee */
[----:B---3--:R-:W-:Y:S02]  /*8130*/  IMAD.MOV.U32 R148, RZ, RZ, R165 ;  /* 0x000000ffff947224 */ /* 0x008fe400078e00a5 */
[----:B------:R-:W-:Y:S02]  /*8140*/  IMAD.MOV.U32 R149, RZ, RZ, R244 ;  /* 0x000000ffff957224 */ /* 0x000fe400078e00f4 */
[----:B------:R-:W-:Y:S02]  /*8150*/  IMAD.MOV.U32 R151, RZ, RZ, R194 ;  /* 0x000000ffff977224 */ /* 0x000fe400078e00c2 */
[----:B------:R-:W-:-:S04]  /*8160*/  IMAD.WIDE R148, R197, 0x2, R148 ;  /* 0x00000002c5947825 */ /* 0x000fc800078e0294 */
[----:B------:R-:W-:Y:S01]  /*8170*/  IMAD.WIDE R150, R197, 0x2, R150 ;  /* 0x00000002c5967825 */ /* 0x000fe200078e0296 */
[----:B------:R0:W-:Y:S03]  /*8180*/  STL [R1+0x60], R148 ;  /* 0x0000609401007387 */ /* 0x0001e60000100800 */
[----:B------:R-:W-:Y:S02]  /*8190*/  IMAD.MOV.U32 R238, RZ, RZ, R150 ;  /* 0x000000ffffee7224 */ /* 0x000fe400078e0096 */
[----:B------:R-:W-:Y:S02]  /*81a0*/  IMAD.MOV.U32 R194, RZ, RZ, R151 ;  /* 0x000000ffffc27224 */ /* 0x000fe400078e0097 */
[----:B------:R-:W-:Y:S02]  /*81b0*/  IMAD.MOV.U32 R150, RZ, RZ, R240 ;  /* 0x000000ffff967224 */ /* 0x000fe400078e00f0 */
[----:B------:R-:W-:-:S02]  /*81c0*/  IMAD.MOV.U32 R151, RZ, RZ, R195 ;  /* 0x000000ffff977224 */ /* 0x000fc400078e00c3 */
[----:B------:R-:W-:-:S04]  /*81d0*/  IMAD.WIDE R150, R197, 0x2, R150 ;  /* 0x00000002c5967825 */ /* 0x000fc800078e0296 */
[----:B------:R-:W-:Y:S02]  /*81e0*/  IMAD.MOV.U32 R240, RZ, RZ, R150 ;  /* 0x000000fffff07224 */ /* 0x000fe400078e0096 */
[----:B------:R-:W-:Y:S02]  /*81f0*/  IMAD.MOV.U32 R195, RZ, RZ, R151 ;  /* 0x000000ffffc37224 */ /* 0x000fe400078e0097 */
[----:B--2---:R-:W-:-:S05]  /*8200*/  VIADD R196, R196, 0xffffffff ;  /* 0xffffffffc4c47836 */ /* 0x004fca0000000000 */
[----:B------:R-:W-:Y:S01]  /*8210*/  ISETP.NE.U32.AND P0, PT, R196, RZ, PT ;  /* 0x000000ffc400720c */ /* 0x000fe20003f05070 */
[----:B------:R-:W-:Y:S02]  /*8220*/  IMAD.MOV.U32 R150, RZ, RZ, R242 ;  /* 0x000000ffff967224 */ /* 0x000fe400078e00f2 */
[----:B------:R-:W-:Y:S01]  /*8230*/  IMAD.MOV.U32 R151, RZ, RZ, R201 ;  /* 0x000000ffff977224 */ /* 0x000fe200078e00c9 */
[----:B------:R-:W-:Y:S01]  /*8240*/  UIADD3 UR5, UR5, -0x10, URZ ;  /* 0xfffffff005057890 */ /* 0x000fe2000fffe03f */
[----:B-1----:R-:W-:Y:S02]  /*8250*/  IMAD.SHL.U32 R156, R156, 0x10, RZ ;  /* 0x000000109c9c7824 */ /* 0x002fe400078e00ff */
[----:B------:R-:W-:-:S04]  /*8260*/  IMAD.WIDE R150, R197, 0x2, R150 ;  /* 0x00000002c5967825 */ /* 0x000fc800078e0296 */
[----:B------:R-:W-:-:S04]  /*8270*/  IMAD.WIDE R10, R197, 0x2, R10 ;  /* 0x00000002c50a7825 */ /* 0x000fc800078e020a */
[----:B------:R-:W-:-:S04]  /*8280*/  IMAD.WIDE R16, R197, 0x2, R16 ;  /* 0x00000002c5107825 */ /* 0x000fc800078e0210 */
[----:B------:R-:W-:-:S04]  /*8290*/  IMAD.WIDE R22, R197, 0x2, R22 ;  /* 0x00000002c5167825 */ /* 0x000fc800078e0216 */
[----:B------:R-:W-:Y:S02]  /*82a0*/  IMAD.MOV.U32 R242, RZ, RZ, R150 ;  /* 0x000000fffff27224 */ /* 0x000fe400078e0096 */
[----:B------:R-:W-:Y:S02]  /*82b0*/  IMAD.MOV.U32 R201, RZ, RZ, R151 ;  /* 0x000000ffffc97224 */ /* 0x000fe400078e0097 */
[----:B------:R-:W-:Y:S02]  /*82c0*/  IMAD.MOV.U32 R244, RZ, RZ, R149 ;  /* 0x000000fffff47224 */ /* 0x000fe400078e0095 */
[----:B----4-:R-:W-:Y:S01]  /*82d0*/  IMAD.WIDE R182, R156, 0x2, R182 ;  /* 0x000000029cb67825 */ /* 0x010fe200078e02b6 */
[----:B0-----:R-:W-:Y:S06]  /*82e0*/  @P0 BRA `(.L_x_2) ;  /* 0xffffffcc006c0947 */ /* 0x001fec000383ffff */
[----:B------:R-:W-:Y:S02]  /*82f0*/  F2FP.BF16.F32.PACK_AB R8, R69, R65 ;  /* 0x000000414508723e */ /* 0x000fe400000010ff */
[----:B------:R-:W-:Y:S02]  /*8300*/  F2FP.BF16.F32.PACK_AB R65, R76, R72 ;  /* 0x000000484c41723e */ /* 0x000fe400000010ff */
[----:B------:R-:W-:Y:S02]  /*8310*/  F2FP.BF16.F32.PACK_AB R64, R68, R64 ;  /* 0x000000404440723e */ /* 0x000fe400000010ff */
[----:B------:R-:W-:Y:S02]  /*8320*/  F2FP.BF16.F32.PACK_AB R72, R102, R98 ;  /* 0x000000626648723e */ /* 0x000fe400000010ff */
[----:B------:R-:W-:Y:S02]  /*8330*/  F2FP.BF16.F32.PACK_AB R68, R101, R97 ;  /* 0x000000616544723e */ /* 0x000fe400000010ff */
[----:B------:R-:W-:-:S02]  /*8340*/  F2FP.BF16.F32.PACK_AB R13, R78, R74 ;  /* 0x0000004a4e0d723e */ /* 0x000fc400000010ff */
        /* <DEDUP_REMOVED lines=57> */
[----:B------:R-:W-:-:S07]  /*86e0*/  F2FP.BF16.F32.PACK_AB R32, R36, R32 ;  /* 0x000000202420723e */ /* 0x000fce00000010ff */
.L_x_1:
[----:B------:R-:W2:Y:S01]  /*86f0*/  LDL.LU R31, [R1+0x8c] ;  /* 0x00008c00011f7983 */ /* 0x000ea20000300800 */
[----:B------:R-:W1:Y:S01]  /*8700*/  S2R R30, SR_TID.X ;  /* 0x00000000001e7919 */ /* 0x000e620000002100 */
[----:B------:R-:W3:Y:S01]  /*8710*/  S2UR UR5, SR_CgaCtaId ;  /* 0x00000000000579c3 */ /* 0x000ee20000008800 */
[----:B------:R-:W4:Y:S01]  /*8720*/  S2R R36, SR_TID.X ;  /* 0x0000000000247919 */ /* 0x000f220000002100 */
[----:B------:R-:W-:Y:S01]  /*8730*/  UMOV UR4, 0x400 ;  /* 0x0000040000047882 */ /* 0x000fe20000000000 */
[----:B------:R-:W-:Y:S01]  /*8740*/  ULDC.64 UR8, c[0x0][0x228] ;  /* 0x00008a0000087ab9 */ /* 0x000fe20000000a00 */
[----:B------:R-:W-:Y:S01]  /*8750*/  ULDC UR10, c[0x0][0x22c] ;  /* 0x00008b00000a7ab9 */ /* 0x000fe20000000800 */
[----:B------:R-:W2:Y:S01]  /*8760*/  LDL.LU R61, [R1+0x88] ;  /* 0x00008800013d7983 */ /* 0x000ea20000300800 */
[C---:B-1----:R-:W-:Y:S02]  /*8770*/  IMAD.SHL.U32 R2, R30.reuse, 0x200, RZ ;  /* 0x000002001e027824 */ /* 0x042fe400078e00ff */
[----:B------:R-:W-:-:S02]  /*8780*/  IMAD.SHL.U32 R3, R30, 0x800, RZ ;  /* 0x000008001e037824 */ /* 0x000fc400078e00ff */
[----:B------:R-:W-:Y:S01]  /*8790*/  IMAD.SHL.U32 R29, R30, 0x10, RZ ;  /* 0x000000101e1d7824 */ /* 0x000fe200078e00ff */
[----:B------:R-:W-:Y:S02]  /*87a0*/  LOP3.LUT R2, R2, 0x3000, RZ, 0xc0, !PT ;  /* 0x0000300002027812 */ /* 0x000fe400078ec0ff */
[----:B0-----:R-:W-:Y:S01]  /*87b0*/  LOP3.LUT R28, R3, 0x3000, RZ, 0xc0, !PT ;  /* 0x00003000031c7812 */ /* 0x001fe200078ec0ff */
[----:B---3--:R-:W-:Y:S01]  /*87c0*/  ULEA UR4, UR5, UR4, 0x18 ;  /* 0x0000000405047291 */ /* 0x008fe2000f8ec03f */
[----:B----4-:R-:W-:Y:S02]  /*87d0*/  SHF.R.U32.HI R36, RZ, 0x5, R36 ;  /* 0x00000005ff247819 */ /* 0x010fe40000011624 */
[----:B------:R-:W-:Y:S01]  /*87e0*/  LOP3.LUT R29, R28, 0x3f0, R29, 0xf8, !PT ;  /* 0x000003f01c1d7812 */ /* 0x000fe200078ef81d */
[----:B------:R-:W-:Y:S01]  /*87f0*/  ULDC UR5, c[0x0][0x22c] ;  /* 0x00008b0000057ab9 */ /* 0x000fe20000000800 */
[----:B------:R-:W-:-:S04]  /*8800*/  SGXT.U32 R36, R36, 0x2 ;  /* 0x000000022424781a */ /* 0x000fc80000000000 */
[C-C-:B-----5:R-:W-:Y:S02]  /*8810*/  LOP3.LUT R28, R0.reuse, 0x1fc, R36.reuse, 0xfe, !PT ;  /* 0x000001fc001c7812 */ /* 0x160fe400078efe24 */
[C---:B------:R-:W-:Y:S02]  /*8820*/  LOP3.LUT R62, R0.reuse, R36, RZ, 0xfc, !PT ;  /* 0x00000024003e7212 */ /* 0x040fe400078efcff */
[C-C-:B------:R-:W-:Y:S02]  /*8830*/  LOP3.LUT R194, R0.reuse, 0x4, R36.reuse, 0xfe, !PT ;  /* 0x0000000400c27812 */ /* 0x140fe400078efe24 */
[C-C-:B------:R-:W-:Y:S02]  /*8840*/  LOP3.LUT R192, R0.reuse, 0x8, R36.reuse, 0xfe, !PT ;  /* 0x0000000800c07812 */ /* 0x140fe400078efe24 */
[C-C-:B------:R-:W-:Y:S02]  /*8850*/  LOP3.LUT R190, R0.reuse, 0xc, R36.reuse, 0xfe, !PT ;  /* 0x0000000c00be7812 */ /* 0x140fe400078efe24 */
[----:B------:R-:W-:-:S02]  /*8860*/  LOP3.LUT R211, R0, 0x14, R36, 0xfe, !PT ;  /* 0x0000001400d37812 */ /* 0x000fc400078efe24 */
[C-C-:B------:R-:W-:Y:S02]  /*8870*/  LOP3.LUT R210, R0.reuse, 0x18, R36.reuse, 0xfe, !PT ;  /* 0x0000001800d27812 */ /* 0x140fe400078efe24 */
[C-C-:B------:R-:W-:Y:S02]  /*8880*/  LOP3.LUT R209, R0.reuse, 0x1c, R36.reuse, 0xfe, !PT ;  /* 0x0000001c00d17812 */ /* 0x140fe400078efe24 */
        /* <DEDUP_REMOVED lines=98> */
[----:B------:R-:W-:Y:S02]  /*8eb0*/  LOP3.LUT R122, R0, 0x1a8, R36, 0xfe, !PT ;  /* 0x000001a8007a7812 */ /* 0x000fe400078efe24 */
[----:B--2---:R-:W-:Y:S01]  /*8ec0*/  LOP3.LUT R3, R2, 0xc60, R31, 0xf8, !PT ;  /* 0x00000c6002037812 */ /* 0x004fe200078ef81f */
[----:B------:R-:W-:-:S05]  /*8ed0*/  IMAD.SHL.U32 R2, R30, 0x4, RZ ;  /* 0x000000041e027824 */ /* 0x000fca00078e00ff */
[----:B------:R-:W-:Y:S01]  /*8ee0*/  LOP3.LUT R205, R3, 0x70, R2, 0x78, !PT ;  /* 0x0000007003cd7812 */ /* 0x000fe200078e7802 */
[----:B------:R-:W-:Y:S01]  /*8ef0*/  BAR.SYNC.DEFER_BLOCKING 0x0 ;  /* 0x0000000000007b1d */ /* 0x000fe20000010000 */
[----:B------:R-:W-:-:S04]  /*8f00*/  SHF.R.U32.HI R2, RZ, 0x1, R30 ;  /* 0x00000001ff027819 */ /* 0x000fc8000001161e */
[----:B------:R-:W-:-:S03]  /*8f10*/  LOP3.LUT R2, R29, 0x20, R2, 0x78, !PT ;  /* 0x000000201d027812 */ /* 0x000fc600078e7802 */
[----:B------:R-:W0:Y:S01]  /*8f20*/  LDC R3, c[0x0][0x248] ;  /* 0x00009200ff037b82 */ /* 0x000e220000000800 */
[----:B------:R-:W-:Y:S04]  /*8f30*/  STS.128 [R205+UR4], R32 ;  /* 0x00000020cd007988 */ /* 0x000fe80008000c04 */
[----:B------:R-:W-:Y:S04]  /*8f40*/  STS.128 [R205+UR4+0x200], R40 ;  /* 0x00020028cd007988 */ /* 0x000fe80008000c04 */
[----:B------:R-:W-:Y:S04]  /*8f50*/  STS.128 [R205+UR4+0x80], R44 ;  /* 0x0000802ccd007988 */ /* 0x000fe80008000c04 */
[----:B------:R-:W-:Y:S04]  /*8f60*/  STS.128 [R205+UR4+0x280], R48 ;  /* 0x00028030cd007988 */ /* 0x000fe80008000c04 */
[----:B------:R-:W-:Y:S04]  /*8f70*/  STS.128 [R205+UR4+0x100], R96 ;  /* 0x00010060cd007988 */ /* 0x000fe80008000c04 */
[----:B------:R1:W-:Y:S04]  /*8f80*/  STS.128 [R205+UR4+0x300], R68 ;  /* 0x00030044cd007988 */ /* 0x0003e80008000c04 */
[----:B------:R-:W-:Y:S04]  /*8f90*/  STS.128 [R205+UR4+0x180], R72 ;  /* 0x00018048cd007988 */ /* 0x000fe80008000c04 */
[----:B------:R-:W-:Y:S01]  /*8fa0*/  STS.128 [R205+UR4+0x380], R76 ;  /* 0x0003804ccd007988 */ /* 0x000fe20008000c04 */
[----:B------:R-:W-:Y:S01]  /*8fb0*/  BAR.SYNC.DEFER_BLOCKING 0x0 ;  /* 0x0000000000007b1d */ /* 0x000fe20000010000 */
[----:B------:R-:W-:-:S02]  /*8fc0*/  LOP3.LUT R31, R0, 0x10, R36, 0xfe, !PT ;  /* 0x00000010001f7812 */ /* 0x000fc400078efe24 */
[----:B------:R-:W-:Y:S02]  /*8fd0*/  ISETP.GE.AND P0, PT, R61, UR8, PT ;  /* 0x000000083d007c0c */ /* 0x000fe4000bf06270 */
[----:B------:R-:W-:Y:S02]  /*8fe0*/  LOP3.LUT R60, R2, 0x40, RZ, 0x3c, !PT ;  /* 0x00000040023c7812 */ /* 0x000fe400078e3cff */
        /* <DEDUP_REMOVED lines=8> */
[C-C-:B------:R-:W-:Y:S01]  /*9070*/  LOP3.LUT R135, R0.reuse, 0x1cc, R36.reuse, 0xfe, !PT ;  /* 0x000001cc00877812 */ /* 0x140fe200078efe24 */
[----:B------:R-:W2:Y:S01]  /*9080*/  LDS.128 R32, [R2+UR4] ;  /* 0x0000000402207984 */ /* 0x000ea20008000c00 */
[----:B------:R-:W-:-:S02]  /*9090*/  LOP3.LUT R136, R0, 0x1d0, R36, 0xfe, !PT ;  /* 0x000001d000887812 */ /* 0x000fc400078efe24 */
[C-C-:B------:R-:W-:Y:S01]  /*90a0*/  LOP3.LUT R137, R0.reuse, 0x1d4, R36.reuse, 0xfe, !PT ;  /* 0x000001d400897812 */ /* 0x140fe200078efe24 */
[----:B------:R-:W3:Y:S01]  /*90b0*/  LDS.128 R40, [R60+UR4] ;  /* 0x000000043c287984 */ /* 0x000ee20008000c00 */
[C-C-:B------:R-:W-:Y:S02]  /*90c0*/  LOP3.LUT R138, R0.reuse, 0x1d8, R36.reuse, 0xfe, !PT ;  /* 0x000001d8008a7812 */ /* 0x140fe400078efe24 */
[C-C-:B------:R-:W-:Y:S01]  /*90d0*/  LOP3.LUT R139, R0.reuse, 0x1dc, R36.reuse, 0xfe, !PT ;  /* 0x000001dc008b7812 */ /* 0x140fe200078efe24 */
[----:B------:R-:W-:Y:S01]  /*90e0*/  LDS.128 R44, [R2+UR4+0x800] ;  /* 0x00080004022c7984 */ /* 0x000fe20008000c00 */
[C-C-:B------:R-:W-:Y:S02]  /*90f0*/  LOP3.LUT R140, R0.reuse, 0x1e0, R36.reuse, 0xfe, !PT ;  /* 0x000001e0008c7812 */ /* 0x140fe400078efe24 */
[C-C-:B------:R-:W-:Y:S01]  /*9100*/  LOP3.LUT R141, R0.reuse, 0x1e4, R36.reuse, 0xfe, !PT ;  /* 0x000001e4008d7812 */ /* 0x140fe200078efe24 */
[----:B------:R-:W-:Y:S01]  /*9110*/  LDS.128 R48, [R2+UR4+0xc00] ;  /* 0x000c000402307984 */ /* 0x000fe20008000c00 */
[----:B------:R-:W-:-:S02]  /*9120*/  LOP3.LUT R142, R0, 0x1e8, R36, 0xfe, !PT ;  /* 0x000001e8008e7812 */ /* 0x000fc400078efe24 */
[C-C-:B------:R-:W-:Y:S01]  /*9130*/  LOP3.LUT R143, R0.reuse, 0x1ec, R36.reuse, 0xfe, !PT ;  /* 0x000001ec008f7812 */ /* 0x140fe200078efe24 */
[----:B------:R-:W-:Y:S01]  /*9140*/  LDS.128 R52, [R60+UR4+0x400] ;  /* 0x000400043c347984 */ /* 0x000fe20008000c00 */
[C-C-:B------:R-:W-:Y:S02]  /*9150*/  LOP3.LUT R144, R0.reuse, 0x1f0, R36.reuse, 0xfe, !PT ;  /* 0x000001f000907812 */ /* 0x140fe400078efe24 */
[C-C-:B------:R-:W-:Y:S01]  /*9160*/  LOP3.LUT R145, R0.reuse, 0x1f4, R36.reuse, 0xfe, !PT ;  /* 0x000001f400917812 */ /* 0x140fe200078efe24 */
[----:B------:R-:W-:Y:S01]  /*9170*/  LDS.128 R56, [R60+UR4+0x800] ;  /* 0x000800043c387984 */ /* 0x000fe20008000c00 */
[----:B------:R-:W-:Y:S02]  /*9180*/  LOP3.LUT R0, R0, 0x1f8, R36, 0xfe, !PT ;  /* 0x000001f800007812 */ /* 0x000fe400078efe24 */
[----:B------:R-:W-:Y:S01]  /*9190*/  ISETP.LT.AND P1, PT, R28, UR10, !P0 ;  /* 0x0000000a1c007c0c */ /* 0x000fe2000c721270 */
[----:B------:R-:W4:Y:S01]  /*91a0*/  LDS.128 R36, [R2+UR4+0x400] ;  /* 0x0004000402247984 */ /* 0x000f220008000c00 */
[----:B------:R-:W-:Y:S01]  /*91b0*/  ISETP.LT.AND P5, PT, R31, UR5, !P0 ;  /* 0x000000051f007c0c */ /* 0x000fe2000c7a1270 */
[----:B------:R-:W-:-:S02]  /*91c0*/  ULDC UR5, c[0x0][0x244] ;  /* 0x0000910000057ab9 */ /* 0x000fc40000000800 */
[----:B------:R-:W4:Y:S01]  /*91d0*/  LDS.128 R28, [R60+UR4+0xc00] ;  /* 0x000c00043c1c7984 */ /* 0x000f220008000c00 */
[----:B------:R-:W-:Y:S01]  /*91e0*/  BAR.SYNC.DEFER_BLOCKING 0x0 ;  /* 0x0000000000007b1d */ /* 0x000fe20000010000 */
[----:B-1----:R-:W-:Y:S01]  /*91f0*/  IMAD R68, R61, UR5, RZ ;  /* 0x000000053d447c24 */ /* 0x002fe2000f8e02ff */
[C---:B------:R-:W-:Y:S01]  /*9200*/  ISETP.LT.AND P2, PT, R62.reuse, UR9, !P0 ;  /* 0x000000093e007c0c */ /* 0x040fe2000c741270 */
[----:B0-----:R-:W-:-:S03]  /*9210*/  IMAD R70, R62, R3, RZ ;  /* 0x000000033e467224 */ /* 0x001fc600078e02ff */
[----:B------:R-:W-:Y:S01]  /*9220*/  ULDC UR5, c[0x0][0x22c] ;  /* 0x00008b0000057ab9 */ /* 0x000fe20000000800 */
[----:B------:R-:W-:Y:S01]  /*9230*/  ULDC.64 UR8, c[0x0][0x220] ;  /* 0x0000880000087ab9 */ /* 0x000fe20000000a00 */
[C---:B------:R-:W-:Y:S01]  /*9240*/  ISETP.LT.AND P6, PT, R194.reuse, UR5, !P0 ;  /* 0x00000005c2007c0c */ /* 0x040fe2000c7c1270 */
[----:B------:R-:W-:Y:S01]  /*9250*/  IMAD R194, R194, R3, RZ ;  /* 0x00000003c2c27224 */ /* 0x000fe200078e02ff */
[C---:B------:R-:W-:Y:S01]  /*9260*/  LEA R61, P3, R68.reuse, UR8, 0x1 ;  /* 0x00000008443d7c11 */ /* 0x040fe2000f8608ff */
[----:B------:R-:W-:Y:S01]  /*9270*/  ULDC UR8, c[0x0][0x22c] ;  /* 0x00008b0000087ab9 */ /* 0x000fe20000000800 */
[----:B------:R-:W-:Y:S01]  /*9280*/  ULDC UR5, c[0x0][0x22c] ;  /* 0x00008b0000057ab9 */ /* 0x000fe20000000800 */
[----:B------:R-:W-:Y:S04]  /*9290*/  STS.128 [R205+UR4], R124 ;  /* 0x0000007ccd007988 */ /* 0x000fe80008000c04 */
[----:B------:R-:W-:Y:S04]  /*92a0*/  STS.128 [R205+UR4+0x200], R16 ;  /* 0x00020010cd007988 */ /* 0x000fe80008000c04 */
[----:B------:R-:W-:Y:S04]  /*92b0*/  STS.128 [R205+UR4+0x80], R20 ;  /* 0x00008014cd007988 */ /* 0x000fe80008000c04 */
[----:B------:R-:W-:Y:S04]  /*92c0*/  STS.128 [R205+UR4+0x280], R24 ;  /* 0x00028018cd007988 */ /* 0x000fe80008000c04 */
[----:B------:R-:W-:Y:S04]  /*92d0*/  STS.128 [R205+UR4+0x100], R64 ;  /* 0x00010040cd007988 */ /* 0x000fe80008000c04 */
[----:B------:R0:W-:Y:S04]  /*92e0*/  STS.128 [R205+UR4+0x300], R8 ;  /* 0x00030008cd007988 */ /* 0x0001e80008000c04 */
[----:B------:R-:W-:Y:S04]  /*92f0*/  STS.128 [R205+UR4+0x180], R12 ;  /* 0x0001800ccd007988 */ /* 0x000fe80008000c04 */
[----:B------:R1:W-:Y:S01]  /*9300*/  STS.128 [R205+UR4+0x380], R4 ;  /* 0x00038004cd007988 */ /* 0x0003e20008000c04 */
[----:B------:R-:W-:Y:S01]  /*9310*/  BAR.SYNC.DEFER_BLOCKING 0x0 ;  /* 0x0000000000007b1d */ /* 0x000fe20000010000 */
[----:B------:R-:W-:-:S02]  /*9320*/  LEA.HI.X.SX32 R62, R68, UR9, 0x1, P3 ;  /* 0x00000009443e7c11 */ /* 0x000fc400098f0eff */
[-C--:B0-----:R-:W-:Y:S02]  /*9330*/  LEA R8, P3, R70, R61.reuse, 0x1 ;  /* 0x0000003d46087211 */ /* 0x081fe400078608ff */
[----:B------:R-:W-:Y:S02]  /*9340*/  LEA R10, P4, R194, R61, 0x1 ;  /* 0x0000003dc20a7211 */ /* 0x000fe400078808ff */
[-C--:B------:R-:W-:Y:S02]  /*9350*/  LEA.HI.X.SX32 R9, R70, R62.reuse, 0x1, P3 ;  /* 0x0000003e46097211 */ /* 0x080fe400018f0eff */
[-C--:B------:R-:W-:Y:S02]  /*9360*/  LEA.HI.X.SX32 R11, R194, R62.reuse, 0x1, P4 ;  /* 0x0000003ec20b7211 */ /* 0x080fe400020f0eff */
[C---:B------:R-:W-:Y:S01]  /*9370*/  ISETP.LT.AND P4, PT, R190.reuse, UR8, !P0 ;  /* 0x00000008be007c0c */ /* 0x040fe2000c781270 */
[-C--:B------:R-:W-:Y:S01]  /*9380*/  IMAD R190, R190, R3.reuse, RZ ;  /* 0x00000003bebe7224 */ /* 0x080fe200078e02ff */
[C---:B------:R-:W-:Y:S01]  /*9390*/  ISETP.LT.AND P3, PT, R192.reuse, UR5, !P0 ;  /* 0x00000005c0007c0c */ /* 0x040fe2000c761270 */
[----:B------:R-:W-:Y:S01]  /*93a0*/  IMAD R192, R192, R3, RZ ;  /* 0x00000003c0c07224 */ /* 0x000fe200078e02ff */
[----:B------:R-:W-:Y:S01]  /*93b0*/  ULDC UR5, c[0x0][0x22c] ;  /* 0x00008b0000057ab9 */ /* 0x000fe20000000800 */
[C---:B------:R-:W-:Y:S01]  /*93c0*/  IMAD R70, R3.reuse, 0x10, R70 ;  /* 0x0000001003467824 */ /* 0x040fe200078e0246 */
[----:B------:R-:W-:Y:S01]  /*93d0*/  ULDC UR8, c[0x0][0x22c] ;  /* 0x00008b0000087ab9 */ /* 0x000fe20000000800 */
[----:B--2---:R0:W-:Y:S04]  /*93e0*/  @P2 STG.E.U16 desc[UR6][R8.64], R32 ;  /* 0x0000002008002986 */ /* 0x0041e8000c101506 */
[----:B---3--:R2:W-:Y:S01]  /*93f0*/  @P6 STG.E.U16 desc[UR6][R10.64], R40 ;  /* 0x000000280a006986 */ /* 0x0085e2000c101506 */
[-C--:B-1----:R-:W-:Y:S01]  /*9400*/  LEA R6, P6, R190, R61.reuse, 0x1 ;  /* 0x0000003dbe067211 */ /* 0x082fe200078c08ff */
[----:B------:R-:W-:Y:S01]  /*9410*/  IMAD R12, R3, 0x4, R70 ;  /* 0x00000004030c7824 */ /* 0x000fe200078e0246 */
[----:B------:R-:W-:Y:S01]  /*9420*/  LEA R4, P2, R192, R61, 0x1 ;  /* 0x0000003dc0047211 */ /* 0x000fe200078408ff */
[----:B------:R-:W-:Y:S01]  /*9430*/  LDS.128 R16, [R60+UR4+0x400] ;  /* 0x000400043c107984 */ /* 0x000fe20008000c00 */
[----:B------:R-:W-:-:S02]  /*9440*/  LEA.HI.X.SX32 R7, R190, R62, 0x1, P6 ;  /* 0x0000003ebe077211 */ /* 0x000fc400030f0eff */
[-C--:B0-----:R-:W-:Y:S01]  /*9450*/  LEA R8, P6, R70, R61.reuse, 0x1 ;  /* 0x0000003d46087211 */ /* 0x081fe200078c08ff */
[----:B------:R-:W-:Y:S01]  /*9460*/  IMAD R14, R3, 0x4, R12 ;  /* 0x00000004030e7824 */ /* 0x000fe200078e020c */
[-C--:B------:R-:W-:Y:S01]  /*9470*/  LEA.HI.X.SX32 R5, R192, R62.reuse, 0x1, P2 ;  /* 0x0000003ec0057211 */ /* 0x080fe200010f0eff */
[----:B------:R-:W-:Y:S01]  /*9480*/  LDS.128 R24, [R60+UR4+0x800] ;  /* 0x000800043c187984 */ /* 0x000fe20008000c00 */
[-C--:B------:R-:W-:Y:S02]  /*9490*/  LEA.HI.X.SX32 R9, R70, R62.reuse, 0x1, P6 ;  /* 0x0000003e46097211 */ /* 0x080fe400030f0eff */
[CC--:B--2---:R-:W-:Y:S02]  /*94a0*/  LEA R10, P6, R12.reuse, R61.reuse, 0x1 ;  /* 0x0000003d0c0a7211 */ /* 0x0c4fe400078c08ff */
[----:B------:R-:W-:Y:S01]  /*94b0*/  ISETP.LT.AND P2, PT, R211, UR5, !P0 ;  /* 0x00000005d3007c0c */ /* 0x000fe2000c741270 */
[----:B----4-:R0:W-:Y:S01]  /*94c0*/  @P3 STG.E.U16 desc[UR6][R4.64], R36 ;  /* 0x0000002404003986 */ /* 0x0101e2000c101506 */
[-C--:B------:R-:W-:Y:S01]  /*94d0*/  LEA.HI.X.SX32 R11, R12, R62.reuse, 0x1, P6 ;  /* 0x0000003e0c0b7211 */ /* 0x080fe200030f0eff */
[----:B------:R-:W-:Y:S01]  /*94e0*/  ULDC UR5, c[0x0][0x22c] ;  /* 0x00008b0000057ab9 */ /* 0x000fe20000000800 */
[----:B------:R-:W-:Y:S01]  /*94f0*/  IMAD R12, R3, 0x4, R14 ;  /* 0x00000004030c7824 */ /* 0x000fe200078e020e */
[----:B------:R-:W-:Y:S01]  /*9500*/  ISETP.LT.AND P3, PT, R210, UR5, !P0 ;  /* 0x00000005d2007c0c */ /* 0x000fe2000c761270 */
[----:B------:R-:W-:Y:S01]  /*9510*/  ULDC UR5, c[0x0][0x22c] ;  /* 0x00008b0000057ab9 */ /* 0x000fe20000000800 */
[----:B------:R1:W-:Y:S01]  /*9520*/  @P4 STG.E.U16 desc[UR6][R6.64], R52 ;  /* 0x0000003406004986 */ /* 0x0003e2000c101506 */
[----:B------:R-:W-:Y:S01]  /*9530*/  ISETP.LT.AND P4, PT, R209, UR5, !P0 ;  /* 0x00000005d1007c0c */ /* 0x000fe2000c781270 */
[----:B------:R-:W-:Y:S01]  /*9540*/  ULDC UR5, c[0x0][0x22c] ;  /* 0x00008b0000057ab9 */ /* 0x000fe20000000800 */
[CC--:B0-----:R-:W-:Y:S01]  /*9550*/  LEA R4, P6, R14.reuse, R61.reuse, 0x1 ;  /* 0x0000003d0e047211 */ /* 0x0c1fe200078c08ff */
[----:B------:R0:W-:Y:S03]  /*9560*/  @P5 STG.E.U16 desc[UR6][R8.64], R44 ;  /* 0x0000002c08005986 */ /* 0x0001e6000c101506 */
[----:B------:R-:W-:Y:S01]  /*9570*/  LEA.HI.X.SX32 R5, R14, R62, 0x1, P6 ;  /* 0x0000003e0e057211 */ /* 0x000fe200030f0eff */
[----:B------:R-:W-:Y:S01]  /*9580*/  IMAD R14, R3, 0x4, R12 ;  /* 0x00000004030e7824 */ /* 0x000fe200078e020c */
[----:B-1----:R-:W-:-:S02]  /*9590*/  LEA R6, P6, R12, R61, 0x1 ;  /* 0x0000003d0c067211 */ /* 0x002fc400078c08ff */
[----:B------:R-:W-:Y:S01]  /*95a0*/  ISETP.LT.AND P5, PT, R208, UR5, !P0 ;  /* 0x00000005d0007c0c */ /* 0x000fe2000c7a1270 */
[----:B------:R-:W-:Y:S01]  /*95b0*/  ULDC UR5, c[0x0][0x22c] ;  /* 0x00008b0000057ab9 */ /* 0x000fe20000000800 */
[-C--:B------:R-:W-:Y:S01]  /*95c0*/  LEA.HI.X.SX32 R7, R12, R62.reuse, 0x1, P6 ;  /* 0x0000003e0c077211 */ /* 0x080fe200030f0eff */
[----:B------:R1:W-:Y:S01]  /*95d0*/  @P2 STG.E.U16 desc[UR6][R10.64], R56 ;  /* 0x000000380a002986 */ /* 0x0003e2000c101506 */
[----:B------:R-:W-:Y:S01]  /*95e0*/  IMAD R12, R3, 0x4, R14 ;  /* 0x00000004030c7824 */ /* 0x000fe200078e020e */
[CC--:B0-----:R-:W-:Y:S02]  /*95f0*/  LEA R8, P6, R14.reuse, R61.reuse, 0x1 ;  /* 0x0000003d0e087211 */ /* 0x0c1fe400078c08ff */
[----:B------:R-:W-:Y:S01]  /*9600*/  ISETP.LT.AND P2, PT, R207, UR5, !P0 ;  /* 0x00000005cf007c0c */ /* 0x000fe2000c741270 */
[----:B------:R0:W-:Y:S01]  /*9610*/  @P3 STG.E.U16 desc[UR6][R4.64], R48 ;  /* 0x0000003004003986 */ /* 0x0001e2000c101506 */
[-C--:B------:R-:W-:Y:S01]  /*9620*/  LEA.HI.X.SX32 R9, R14, R62.reuse, 0x1, P6 ;  /* 0x0000003e0e097211 */ /* 0x080fe200030f0eff */
[----:B------:R-:W-:Y:S01]  /*9630*/  IMAD R14, R3, 0x4, R12 ;  /* 0x00000004030e7824 */ /* 0x000fe200078e020c */
[----:B------:R-:W-:Y:S01]  /*9640*/  PRMT R32, R32, 0x7632, R32 ;  /* 0x0000763220207816 */ /* 0x000fe20000000020 */
[----:B------:R-:W-:Y:S01]  /*9650*/  ULDC UR5, c[0x0][0x22c] ;  /* 0x00008b0000057ab9 */ /* 0x000fe20000000800 */
[C---:B-1----:R-:W-:Y:S01]  /*9660*/  LEA R10, P6, R12.reuse, R61, 0x1 ;  /* 0x0000003d0c0a7211 */ /* 0x042fe200078c08ff */
[----:B------:R-:W-:Y:S03]  /*9670*/  @P4 STG.E.U16 desc[UR6][R6.64], R28 ;  /* 0x0000001c06004986 */ /* 0x000fe6000c101506 */
[----:B------:R-:W-:-:S02]  /*9680*/  LEA.HI.X.SX32 R11, R12, R62, 0x1, P6 ;  /* 0x0000003e0c0b7211 */ /* 0x000fc400030f0eff */
[----:B0-----:R-:W-:Y:S01]  /*9690*/  PRMT R5, R40, 0x7632, R5 ;  /* 0x0000763228057816 */ /* 0x001fe20000000005 */
[C---:B------:R-:W-:Y:S01]  /*96a0*/  IMAD R12, R3.reuse, 0x4, R14 ;  /* 0x00000004030c7824 */ /* 0x040fe200078e020e */
[-C--:B------:R-:W-:Y:S01]  /*96b0*/  LEA R4, P6, R14, R61.reuse, 0x1 ;  /* 0x0000003d0e047211 */ /* 0x080fe200078c08ff */
[----:B------:R-:W-:Y:S04]  /*96c0*/  @P5 STG.E.U16 desc[UR6][R8.64], R32 ;  /* 0x0000002008005986 */ /* 0x000fe8000c101506 */
[----:B------:R0:W-:Y:S01]  /*96d0*/  @P2 STG.E.U16 desc[UR6][R10.64], R5 ;  /* 0x000000050a002986 */ /* 0x0001e2000c101506 */
[----:B------:R-:W-:Y:S01]  /*96e0*/  ISETP.LT.AND P3, PT, R206, UR5, !P0 ;  /* 0x00000005ce007c0c */ /* 0x000fe2000c761270 */
[----:B------:R-:W-:Y:S01]  /*96f0*/  ULDC UR5, c[0x0][0x22c] ;  /* 0x00008b0000057ab9 */ /* 0x000fe20000000800 */
[----:B0-----:R-:W-:Y:S01]  /*9700*/  LEA.HI.X.SX32 R5, R14, R62, 0x1, P6 ;  /* 0x0000003e0e057211 */ /* 0x001fe200030f0eff */
[----:B------:R-:W-:Y:S01]  /*9710*/  IMAD R14, R3, 0x4, R12 ;  /* 0x00000004030e7824 */ /* 0x000fe200078e020c */
[----:B------:R-:W-:-:S04]  /*9720*/  LEA R6, P6, R12, R61, 0x1 ;  /* 0x0000003d0c067211 */ /* 0x000fc800078c08ff */
[-C--:B------:R-:W-:Y:S02]  /*9730*/  LEA.HI.X.SX32 R7, R12, R62.reuse, 0x1, P6 ;  /* 0x0000003e0c077211 */ /* 0x080fe400030f0eff */
[-C--:B------:R-:W-:Y:S02]  /*9740*/  LEA R8, P6, R14, R61.reuse, 0x1 ;  /* 0x0000003d0e087211 */ /* 0x080fe400078c08ff */
[----:B------:R-:W-:Y:S01]  /*9750*/  ISETP.LT.AND P4, PT, R204, UR5, !P0 ;  /* 0x00000005cc007c0c */ /* 0x000fe2000c781270 */
[----:B------:R-:W-:Y:S01]  /*9760*/  ULDC UR5, c[0x0][0x22c] ;  /* 0x00008b0000057ab9 */ /* 0x000fe20000000800 */
[----:B------:R-:W-:Y:S01]  /*9770*/  LEA.HI.X.SX32 R9, R14, R62, 0x1, P6 ;  /* 0x0000003e0e097211 */ /* 0x000fe200030f0eff */
[----:B------:R-:W-:Y:S01]  /*9780*/  IMAD R14, R3, 0x4, R14 ;  /* 0x00000004030e7824 */ /* 0x000fe200078e020e */
[----:B------:R-:W-:Y:S02]  /*9790*/  PRMT R36, R36, 0x7632, R36 ;  /* 0x0000763224247816 */ /* 0x000fe40000000024 */
[----:B------:R-:W-:Y:S01]  /*97a0*/  ISETP.LT.AND P5, PT, R203, UR5, !P0 ;  /* 0x00000005cb007c0c */ /* 0x000fe2000c7a1270 */
[----:B------:R-:W-:Y:S01]  /*97b0*/  IMAD R12, R3, 0x4, R14 ;  /* 0x00000004030c7824 */ /* 0x000fe200078e020e */
[----:B------:R-:W-:Y:S01]  /*97c0*/  LEA R10, P6, R14, R61, 0x1 ;  /* 0x0000003d0e0a7211 */ /* 0x000fe200078c08ff */
[----:B------:R-:W-:Y:S01]  /*97d0*/  ULDC UR5, c[0x0][0x22c] ;  /* 0x00008b0000057ab9 */ /* 0x000fe20000000800 */
[----:B------:R0:W-:Y:S01]  /*97e0*/  @P3 STG.E.U16 desc[UR6][R4.64], R36 ;  /* 0x0000002404003986 */ /* 0x0001e2000c101506 */
[----:B------:R-:W-:Y:S01]  /*97f0*/  ISETP.LT.AND P2, PT, R202, UR5, !P0 ;  /* 0x00000005ca007c0c */ /* 0x000fe2000c741270 */
[----:B------:R-:W-:Y:S01]  /*9800*/  ULDC UR5, c[0x0][0x22c] ;  /* 0x00008b0000057ab9 */ /* 0x000fe20000000800 */
[----:B------:R-:W-:-:S02]  /*9810*/  PRMT R52, R52, 0x7632, R52 ;  /* 0x0000763234347816 */ /* 0x000fc40000000034 */
[----:B------:R-:W-:Y:S01]  /*9820*/  LEA.HI.X.SX32 R11, R14, R62, 0x1, P6 ;  /* 0x0000003e0e0b7211 */ /* 0x000fe200030f0eff */
[----:B------:R-:W-:Y:S01]  /*9830*/  IMAD R14, R3, 0x4, R12 ;  /* 0x00000004030e7824 */ /* 0x000fe200078e020c */
[----:B------:R-:W-:Y:S01]  /*9840*/  ISETP.LT.AND P3, PT, R201, UR5, !P0 ;  /* 0x00000005c9007c0c */ /* 0x000fe2000c761270 */
[----:B------:R1:W-:Y:S01]  /*9850*/  @P4 STG.E.U16 desc[UR6][R6.64], R52 ;  /* 0x0000003406004986 */ /* 0x0003e2000c101506 */
[----:B------:R-:W-:Y:S01]  /*9860*/  PRMT R44, R44, 0x7632, R44 ;  /* 0x000076322c2c7816 */ /* 0x000fe2000000002c */
[----:B------:R-:W-:Y:S01]  /*9870*/  ULDC UR5, c[0x0][0x22c] ;  /* 0x00008b0000057ab9 */ /* 0x000fe20000000800 */
[----:B0-----:R-:W-:-:S04]  /*9880*/  LEA R4, P6, R12, R61, 0x1 ;  /* 0x0000003d0c047211 */ /* 0x001fc800078c08ff */
[-C--:B------:R-:W-:Y:S01]  /*9890*/  LEA.HI.X.SX32 R5, R12, R62.reuse, 0x1, P6 ;  /* 0x0000003e0c057211 */ /* 0x080fe200030f0eff */
[C---:B------:R-:W-:Y:S01]  /*98a0*/  IMAD R12, R3.reuse, 0x4, R14 ;  /* 0x00000004030c7824 */ /* 0x040fe200078e020e */
[-C--:B-1----:R-:W-:Y:S01]  /*98b0*/  LEA R6, P6, R14, R61.reuse, 0x1 ;  /* 0x0000003d0e067211 */ /* 0x082fe200078c08ff */
[----:B------:R0:W-:Y:S01]  /*98c0*/  @P5 STG.E.U16 desc[UR6][R8.64], R44 ;  /* 0x0000002c08005986 */ /* 0x0001e2000c101506 */
[----:B------:R-:W-:Y:S02]  /*98d0*/  PRMT R56, R56, 0x7632, R56 ;  /* 0x0000763238387816 */ /* 0x000fe40000000038 */
[----:B------:R-:W-:Y:S02]  /*98e0*/  PRMT R48, R48, 0x7632, R48 ;  /* 0x0000763230307816 */ /* 0x000fe40000000030 */
[----:B------:R-:W-:Y:S01]  /*98f0*/  LEA.HI.X.SX32 R7, R14, R62, 0x1, P6 ;  /* 0x0000003e0e077211 */ /* 0x000fe200030f0eff */
[----:B------:R-:W-:Y:S01]  /*9900*/  IMAD R14, R3, 0x4, R12 ;  /* 0x00000004030e7824 */ /* 0x000fe200078e020c */
[----:B------:R-:W-:Y:S01]  /*9910*/  ISETP.LT.AND P4, PT, R200, UR5, !P0 ;  /* 0x00000005c8007c0c */ /* 0x000fe2000c781270 */
[----:B------:R-:W-:Y:S01]  /*9920*/  ULDC UR5, c[0x0][0x22c] ;  /* 0x00008b0000057ab9 */ /* 0x000fe20000000800 */
[----:B------:R-:W-:Y:S01]  /*9930*/  @P2 STG.E.U16 desc[UR6][R10.64], R56 ;  /* 0x000000380a002986 */ /* 0x000fe2000c101506 */
[----:B0-----:R-:W-:-:S03]  /*9940*/  LEA R8, P6, R12, R61, 0x1 ;  /* 0x0000003d0c087211 */ /* 0x001fc600078c08ff */
[----:B------:R0:W-:Y:S01]  /*9950*/  @P3 STG.E.U16 desc[UR6][R4.64], R48 ;  /* 0x0000003004003986 */ /* 0x0001e2000c101506 */
[----:B------:R-:W-:Y:S01]  /*9960*/  ISETP.LT.AND P5, PT, R199, UR5, !P0 ;  /* 0x00000005c7007c0c */ /* 0x000fe2000c7a1270 */
[----:B------:R-:W-:Y:S01]  /*9970*/  ULDC UR5, c[0x0][0x22c] ;  /* 0x00008b0000057ab9 */ /* 0x000fe20000000800 */
[----:B------:R-:W-:Y:S01]  /*9980*/  LEA.HI.X.SX32 R9, R12, R62, 0x1, P6 ;  /* 0x0000003e0c097211 */ /* 0x000fe200030f0eff */
[----:B------:R-:W-:Y:S01]  /*9990*/  IMAD R12, R3, 0x4, R14 ;  /* 0x00000004030c7824 */ /* 0x000fe200078e020e */
[----:B------:R-:W-:Y:S01]  /*99a0*/  ISETP.LT.AND P2, PT, R198, UR5, !P0 ;  /* 0x00000005c6007c0c */ /* 0x000fe2000c741270 */
[----:B------:R-:W-:Y:S01]  /*99b0*/  ULDC UR5, c[0x0][0x22c] ;  /* 0x00008b0000057ab9 */ /* 0x000fe20000000800 */
[----:B------:R-:W-:Y:S02]  /*99c0*/  PRMT R28, R28, 0x7632, R28 ;  /* 0x000076321c1c7816 */ /* 0x000fe4000000001c */
[----:B0-----:R-:W-:-:S04]  /*99d0*/  LEA R4, P6, R14, R61, 0x1 ;  /* 0x0000003d0e047211 */ /* 0x001fc800078c08ff */
[-C--:B------:R-:W-:Y:S01]  /*99e0*/  LEA.HI.X.SX32 R5, R14, R62.reuse, 0x1, P6 ;  /* 0x0000003e0e057211 */ /* 0x080fe200030f0eff */
[----:B------:R-:W-:Y:S01]  /*99f0*/  IMAD R14, R3, 0x4, R12 ;  /* 0x00000004030e7824 */ /* 0x000fe200078e020c */
[CC--:B------:R-:W-:Y:S01]  /*9a00*/  LEA R10, P6, R12.reuse, R61.reuse, 0x1 ;  /* 0x0000003d0c0a7211 */ /* 0x0c0fe200078c08ff */
[----:B------:R0:W-:Y:S01]  /*9a10*/  @P4 STG.E.U16 desc[UR6][R6.64], R28 ;  /* 0x0000001c06004986 */ /* 0x0001e2000c101506 */
[----:B------:R-:W-:Y:S01]  /*9a20*/  ISETP.LT.AND P3, PT, R197, UR5, !P0 ;  /* 0x00000005c5007c0c */ /* 0x000fe2000c761270 */
[----:B------:R-:W-:Y:S01]  /*9a30*/  ULDC UR5, c[0x0][0x22c] ;  /* 0x00008b0000057ab9 */ /* 0x000fe20000000800 */
[-C--:B------:R-:W-:Y:S01]  /*9a40*/  LEA.HI.X.SX32 R11, R12, R62.reuse, 0x1, P6 ;  /* 0x0000003e0c0b7211 */ /* 0x080fe200030f0eff */
[----:B------:R-:W-:Y:S01]  /*9a50*/  IMAD R12, R3, 0x4, R14 ;  /* 0x00000004030c7824 */ /* 0x000fe200078e020e */
[----:B------:R-:W-:Y:S01]  /*9a60*/  @P5 STG.E.U16 desc[UR6][R8.64], R33 ;  /* 0x0000002108005986 */ /* 0x000fe2000c101506 */
[----:B------:R-:W-:Y:S01]  /*9a70*/  ISETP.LT.AND P4, PT, R195, UR5, !P0 ;  /* 0x00000005c3007c0c */ /* 0x000fe2000c781270 */
[----:B------:R-:W-:Y:S01]  /*9a80*/  ULDC UR5, c[0x0][0x22c] ;  /* 0x00008b0000057ab9 */ /* 0x000fe20000000800 */
[CC--:B0-----:R-:W-:Y:S01]  /*9a90*/  LEA R6, P6, R14.reuse, R61.reuse, 0x1 ;  /* 0x0000003d0e067211 */ /* 0x0c1fe200078c08ff */
[----:B------:R0:W-:Y:S03]  /*9aa0*/  @P2 STG.E.U16 desc[UR6][R4.64], R41 ;  /* 0x0000002904002986 */ /* 0x0001e6000c101506 */
[----:B------:R-:W-:Y:S01]  /*9ab0*/  LEA.HI.X.SX32 R7, R14, R62, 0x1, P6 ;  /* 0x0000003e0e077211 */ /* 0x000fe200030f0eff */
[----:B------:R-:W-:Y:S01]  /*9ac0*/  IMAD R14, R3, 0x4, R12 ;  /* 0x00000004030e7824 */ /* 0x000fe200078e020c */
[----:B------:R-:W-:Y:S01]  /*9ad0*/  ISETP.LT.AND P5, PT, R196, UR5, !P0 ;  /* 0x00000005c4007c0c */ /* 0x000fe2000c7a1270 */
[----:B------:R-:W-:Y:S01]  /*9ae0*/  ULDC UR5, c[0x0][0x22c] ;  /* 0x00008b0000057ab9 */ /* 0x000fe20000000800 */
[----:B0-----:R-:W-:-:S04]  /*9af0*/  LEA R4, P6, R12, R61, 0x1 ;  /* 0x0000003d0c047211 */ /* 0x001fc800078c08ff */
[-C--:B------:R-:W-:Y:S01]  /*9b00*/  LEA.HI.X.SX32 R5, R12, R62.reuse, 0x1, P6 ;  /* 0x0000003e0c057211 */ /* 0x080fe200030f0eff */
[----:B------:R-:W-:Y:S01]  /*9b10*/  IMAD R12, R3, 0x4, R14 ;  /* 0x00000004030c7824 */ /* 0x000fe200078e020e */
[CC--:B------:R-:W-:Y:S01]  /*9b20*/  LEA R8, P6, R14.reuse, R61.reuse, 0x1 ;  /* 0x0000003d0e087211 */ /* 0x0c0fe200078c08ff */
[----:B------:R0:W-:Y:S01]  /*9b30*/  @P3 STG.E.U16 desc[UR6][R10.64], R37 ;  /* 0x000000250a003986 */ /* 0x0001e2000c101506 */
[----:B------:R-:W-:Y:S01]  /*9b40*/  ISETP.LT.AND P2, PT, R193, UR5, !P0 ;  /* 0x00000005c1007c0c */ /* 0x000fe2000c741270 */
[----:B------:R-:W-:Y:S01]  /*9b50*/  ULDC UR5, c[0x0][0x22c] ;  /* 0x00008b0000057ab9 */ /* 0x000fe20000000800 */
[----:B------:R-:W-:Y:S01]  /*9b60*/  LEA.HI.X.SX32 R9, R14, R62, 0x1, P6 ;  /* 0x0000003e0e097211 */ /* 0x000fe200030f0eff */
[----:B------:R-:W-:Y:S01]  /*9b70*/  IMAD R14, R3, 0x4, R12 ;  /* 0x00000004030e7824 */ /* 0x000fe200078e020c */
[----:B------:R-:W-:Y:S01]  /*9b80*/  ISETP.LT.AND P3, PT, R191, UR5, !P0 ;  /* 0x00000005bf007c0c */ /* 0x000fe2000c761270 */
[----:B------:R1:W-:Y:S01]  /*9b90*/  @P4 STG.E.U16 desc[UR6][R6.64], R53 ;  /* 0x0000003506004986 */ /* 0x0003e2000c101506 */
[----:B------:R-:W-:Y:S01]  /*9ba0*/  ULDC UR5, c[0x0][0x22c] ;  /* 0x00008b0000057ab9 */ /* 0x000fe20000000800 */
[----:B0-----:R-:W-:-:S04]  /*9bb0*/  LEA R10, P6, R12, R61, 0x1 ;  /* 0x0000003d0c0a7211 */ /* 0x001fc800078c08ff */
[-C--:B------:R-:W-:Y:S01]  /*9bc0*/  LEA.HI.X.SX32 R11, R12, R62.reuse, 0x1, P6 ;  /* 0x0000003e0c0b7211 */ /* 0x080fe200030f0eff */
[C---:B------:R-:W-:Y:S01]  /*9bd0*/  IMAD R12, R3.reuse, 0x4, R14 ;  /* 0x00000004030c7824 */ /* 0x040fe200078e020e */
[-C--:B-1----:R-:W-:Y:S02]  /*9be0*/  LEA R6, P6, R14, R61.reuse, 0x1 ;  /* 0x0000003d0e067211 */ /* 0x082fe400078c08ff */
[----:B------:R-:W-:Y:S01]  /*9bf0*/  ISETP.LT.AND P4, PT, R188, UR5, !P0 ;  /* 0x00000005bc007c0c */ /* 0x000fe2000c781270 */
[----:B------:R-:W-:Y:S01]  /*9c00*/  ULDC UR5, c[0x0][0x22c] ;  /* 0x00008b0000057ab9 */ /* 0x000fe20000000800 */
[----:B------:R0:W-:Y:S01]  /*9c10*/  @P5 STG.E.U16 desc[UR6][R4.64], R45 ;  /* 0x0000002d04005986 */ /* 0x0001e2000c101506 */
[-C--:B------:R-:W-:Y:S01]  /*9c20*/  LEA.HI.X.SX32 R7, R14, R62.reuse, 0x1, P6 ;  /* 0x0000003e0e077211 */ /* 0x080fe200030f0eff */
[----:B------:R-:W-:Y:S01]  /*9c30*/  IMAD R14, R3, 0x4, R12 ;  /* 0x00000004030e7824 */ /* 0x000fe200078e020c */
[----:B------:R-:W-:Y:S01]  /*9c40*/  ISETP.LT.AND P5, PT, R189, UR5, !P0 ;  /* 0x00000005bd007c0c */ /* 0x000fe2000c7a1270 */
[----:B------:R-:W-:Y:S01]  /*9c50*/  ULDC UR5, c[0x0][0x22c] ;  /* 0x00008b0000057ab9 */ /* 0x000fe20000000800 */
[----:B------:R1:W-:Y:S01]  /*9c60*/  @P2 STG.E.U16 desc[UR6][R8.64], R57 ;  /* 0x0000003908002986 */ /* 0x0003e2000c101506 */
[----:B------:R-:W-:Y:S01]  /*9c70*/  ISETP.LT.AND P2, PT, R187, UR5, !P0 ;  /* 0x00000005bb007c0c */ /* 0x000fe2000c741270 */
[----:B------:R-:W-:Y:S01]  /*9c80*/  ULDC UR5, c[0x0][0x22c] ;  /* 0x00008b0000057ab9 */ /* 0x000fe20000000800 */
[-C--:B0-----:R-:W-:Y:S01]  /*9c90*/  LEA R4, P6, R12, R61.reuse, 0x1 ;  /* 0x0000003d0c047211 */ /* 0x081fe200078c08ff */
[----:B------:R0:W-:Y:S01]  /*9ca0*/  @P3 STG.E.U16 desc[UR6][R10.64], R49 ;  /* 0x000000310a003986 */ /* 0x0001e2000c101506 */
[----:B------:R-:W-:Y:S01]  /*9cb0*/  ISETP.LT.AND P3, PT, R186, UR5, !P0 ;  /* 0x00000005ba007c0c */ /* 0x000fe2000c761270 */
[----:B------:R-:W-:Y:S01]  /*9cc0*/  ULDC UR5, c[0x0][0x22c] ;  /* 0x00008b0000057ab9 */ /* 0x000fe20000000800 */
[----:B------:R-:W-:Y:S01]  /*9cd0*/  LEA.HI.X.SX32 R5, R12, R62, 0x1, P6 ;  /* 0x0000003e0c057211 */ /* 0x000fe200030f0eff */
[----:B------:R-:W-:Y:S01]  /*9ce0*/  IMAD R12, R3, 0x4, R14 ;  /* 0x00000004030c7824 */ /* 0x000fe200078e020e */
[----:B-1----:R-:W-:-:S02]  /*9cf0*/  LEA R8, P6, R14, R61, 0x1 ;  /* 0x0000003d0e087211 */ /* 0x002fc400078c08ff */
[----:B------:R-:W-:Y:S01]  /*9d00*/  PRMT R33, R33, 0x7632, R33 ;  /* 0x0000763221217816 */ /* 0x000fe20000000021 */
[----:B------:R1:W-:Y:S01]  /*9d10*/  @P4 STG.E.U16 desc[UR6][R6.64], R29 ;  /* 0x0000001d06004986 */ /* 0x0003e2000c101506 */
[-C--:B------:R-:W-:Y:S02]  /*9d20*/  LEA.HI.X.SX32 R9, R14, R62.reuse, 0x1, P6 ;  /* 0x0000003e0e097211 */ /* 0x080fe400030f0eff */
[CC--:B0-----:R-:W-:Y:S01]  /*9d30*/  LEA R10, P6, R12.reuse, R61.reuse, 0x1 ;  /* 0x0000003d0c0a7211 */ /* 0x0c1fe200078c08ff */
[----:B------:R0:W-:Y:S01]  /*9d40*/  @P5 STG.E.U16 desc[UR6][R4.64], R33 ;  /* 0x0000002104005986 */ /* 0x0001e2000c101506 */
[----:B------:R-:W-:Y:S02]  /*9d50*/  PRMT R41, R41, 0x7632, R41 ;  /* 0x0000763229297816 */ /* 0x000fe40000000029 */
[----:B------:R-:W-:Y:S01]  /*9d60*/  LEA.HI.X.SX32 R11, R12, R62, 0x1, P6 ;  /* 0x0000003e0c0b7211 */ /* 0x000fe200030f0eff */
[----:B-1----:R-:W-:Y:S02]  /*9d70*/  IMAD R6, R3, 0x4, R12 ;  /* 0x0000000403067824 */ /* 0x002fe400078e020c */
[----:B------:R-:W-:Y:S01]  /*9d80*/  @P2 STG.E.U16 desc[UR6][R8.64], R41 ;  /* 0x0000002908002986 */ /* 0x000fe2000c101506 */
[----:B0-----:R-:W-:Y:S01]  /*9d90*/  PRMT R5, R37, 0x7632, R5 ;  /* 0x0000763225057816 */ /* 0x001fe20000000005 */
[----:B------:R-:W-:Y:S01]  /*9da0*/  IMAD R12, R3, 0x4, R6 ;  /* 0x00000004030c7824 */ /* 0x000fe200078e0206 */
[----:B------:R-:W-:-:S03]  /*9db0*/  LEA R4, P6, R6, R61, 0x1 ;  /* 0x0000003d06047211 */ /* 0x000fc600078c08ff */
[----:B------:R0:W-:Y:S01]  /*9dc0*/  @P3 STG.E.U16 desc[UR6][R10.64], R5 ;  /* 0x000000050a003986 */ /* 0x0001e2000c101506 */
[----:B------:R-:W-:Y:S01]  /*9dd0*/  ISETP.LT.AND P4, PT, R185, UR5, !P0 ;  /* 0x00000005b9007c0c */ /* 0x000fe2000c781270 */
[----:B------:R-:W-:Y:S02]  /*9de0*/  ULDC UR5, c[0x0][0x22c] ;  /* 0x00008b0000057ab9 */ /* 0x000fe40000000800 */
[----:B------:R-:W-:Y:S01]  /*9df0*/  ISETP.LT.AND P5, PT, R184, UR5, !P0 ;  /* 0x00000005b8007c0c */ /* 0x000fe2000c7a1270 */
[----:B------:R-:W-:Y:S01]  /*9e00*/  ULDC UR5, c[0x0][0x22c] ;  /* 0x00008b0000057ab9 */ /* 0x000fe20000000800 */
[----:B0-----:R-:W-:Y:S02]  /*9e10*/  LEA.HI.X.SX32 R5, R6, R62, 0x1, P6 ;  /* 0x0000003e06057211 */ /* 0x001fe400030f0eff */
[----:B------:R-:W-:-:S04]  /*9e20*/  LEA R6, P6, R12, R61, 0x1 ;  /* 0x0000003d0c067211 */ /* 0x000fc800078c08ff */
[----:B------:R-:W-:Y:S01]  /*9e30*/  LEA.HI.X.SX32 R7, R12, R62, 0x1, P6 ;  /* 0x0000003e0c077211 */ /* 0x000fe200030f0eff */
[----:B------:R-:W-:Y:S01]  /*9e40*/  IMAD R12, R3, 0x4, R12 ;  /* 0x00000004030c7824 */ /* 0x000fe200078e020c */
[----:B------:R-:W-:Y:S01]  /*9e50*/  ISETP.LT.AND P2, PT, R183, UR5, !P0 ;  /* 0x00000005b7007c0c */ /* 0x000fe2000c741270 */
[----:B------:R-:W-:Y:S02]  /*9e60*/  ULDC UR5, c[0x0][0x22c] ;  /* 0x00008b0000057ab9 */ /* 0x000fe40000000800 */
[----:B------:R-:W-:Y:S01]  /*9e70*/  IMAD R14, R3, 0x4, R12 ;  /* 0x00000004030e7824 */ /* 0x000fe200078e020c */
[----:B------:R-:W-:Y:S02]  /*9e80*/  LEA R8, P6, R12, R61, 0x1 ;  /* 0x0000003d0c087211 */ /* 0x000fe400078c08ff */
[----:B------:R-:W-:Y:S01]  /*9e90*/  ISETP.LT.AND P3, PT, R181, UR5, !P0 ;  /* 0x00000005b5007c0c */ /* 0x000fe2000c761270 */
[----:B------:R-:W-:Y:S01]  /*9ea0*/  ULDC UR5, c[0x0][0x22c] ;  /* 0x00008b0000057ab9 */ /* 0x000fe20000000800 */
[----:B------:R-:W-:-:S02]  /*9eb0*/  PRMT R53, R53, 0x7632, R53 ;  /* 0x0000763235357816 */ /* 0x000fc40000000035 */
[-C--:B------:R-:W-:Y:S01]  /*9ec0*/  LEA.HI.X.SX32 R9, R12, R62.reuse, 0x1, P6 ;  /* 0x0000003e0c097211 */ /* 0x080fe200030f0eff */
[----:B------:R-:W-:Y:S01]  /*9ed0*/  IMAD R12, R3, 0x4, R14 ;  /* 0x00000004030c7824 */ /* 0x000fe200078e020e */
[C---:B------:R-:W-:Y:S01]  /*9ee0*/  LEA R10, P6, R14.reuse, R61, 0x1 ;  /* 0x0000003d0e0a7211 */ /* 0x040fe200078c08ff */
[----:B------:R0:W-:Y:S01]  /*9ef0*/  @P4 STG.E.U16 desc[UR6][R4.64], R53 ;  /* 0x0000003504004986 */ /* 0x0001e2000c101506 */
[----:B------:R-:W-:Y:S02]  /*9f00*/  PRMT R45, R45, 0x7632, R45 ;  /* 0x000076322d2d7816 */ /* 0x000fe4000000002d */
[----:B------:R-:W-:Y:S02]  /*9f10*/  PRMT R57, R57, 0x7632, R57 ;  /* 0x0000763239397816 */ /* 0x000fe40000000039 */
[----:B------:R-:W-:Y:S01]  /*9f20*/  LEA.HI.X.SX32 R11, R14, R62, 0x1, P6 ;  /* 0x0000003e0e0b7211 */ /* 0x000fe200030f0eff */
[----:B------:R-:W-:Y:S01]  /*9f30*/  IMAD R14, R3, 0x4, R12 ;  /* 0x00000004030e7824 */ /* 0x000fe200078e020c */
[----:B------:R-:W-:Y:S01]  /*9f40*/  @P5 STG.E.U16 desc[UR6][R6.64], R45 ;  /* 0x0000002d06005986 */ /* 0x000fe2000c101506 */
[----:B0-----:R-:W-:-:S02]  /*9f50*/  PRMT R5, R49, 0x7632, R5 ;  /* 0x0000763231057816 */ /* 0x001fc40000000005 */
[-C--:B------:R-:W-:Y:S01]  /*9f60*/  LEA R4, P6, R12, R61.reuse, 0x1 ;  /* 0x0000003d0c047211 */ /* 0x080fe200078c08ff */
[----:B------:R-:W-:Y:S01]  /*9f70*/  @P2 STG.E.U16 desc[UR6][R8.64], R57 ;  /* 0x0000003908002986 */ /* 0x000fe2000c101506 */
[----:B------:R-:W-:Y:S01]  /*9f80*/  ISETP.LT.AND P4, PT, R182, UR5, !P0 ;  /* 0x00000005b6007c0c */ /* 0x000fe2000c781270 */
[----:B------:R-:W-:Y:S01]  /*9f90*/  ULDC UR5, c[0x0][0x22c] ;  /* 0x00008b0000057ab9 */ /* 0x000fe20000000800 */
[----:B------:R-:W-:Y:S01]  /*9fa0*/  PRMT R29, R29, 0x7632, R29 ;  /* 0x000076321d1d7816 */ /* 0x000fe2000000001d */
[----:B------:R0:W-:Y:S01]  /*9fb0*/  @P3 STG.E.U16 desc[UR6][R10.64], R5 ;  /* 0x000000050a003986 */ /* 0x0001e2000c101506 */
[----:B------:R-:W-:Y:S01]  /*9fc0*/  ISETP.LT.AND P5, PT, R179, UR5, !P0 ;  /* 0x00000005b3007c0c */ /* 0x000fe2000c7a1270 */
[----:B------:R-:W-:Y:S01]  /*9fd0*/  ULDC UR5, c[0x0][0x22c] ;  /* 0x00008b0000057ab9 */ /* 0x000fe20000000800 */
[----:B------:R-:W1:Y:S01]  /*9fe0*/  LDC R49, c[0x0][0x248] ;  /* 0x00009200ff317b82 */ /* 0x000e620000000800 */
[----:B0-----:R-:W-:Y:S01]  /*9ff0*/  LEA.HI.X.SX32 R5, R12, R62, 0x1, P6 ;  /* 0x0000003e0c057211 */ /* 0x001fe200030f0eff */
[----:B------:R-:W-:Y:S01]  /*a000*/  IMAD R12, R3, 0x4, R14 ;  /* 0x00000004030c7824 */ /* 0x000fe200078e020e */
[----:B------:R-:W-:-:S04]  /*a010*/  LEA R6, P6, R14, R61, 0x1 ;  /* 0x0000003d0e067211 */ /* 0x000fc800078c08ff */
[-C--:B------:R-:W-:Y:S01]  /*a020*/  LEA.HI.X.SX32 R7, R14, R62.reuse, 0x1, P6 ;  /* 0x0000003e0e077211 */ /* 0x080fe200030f0eff */
[C---:B------:R-:W-:Y:S01]  /*a030*/  IMAD R14, R3.reuse, 0x4, R12 ;  /* 0x00000004030e7824 */ /* 0x040fe200078e020c */
[-C--:B------:R-:W-:Y:S02]  /*a040*/  LEA R8, P6, R12, R61.reuse, 0x1 ;  /* 0x0000003d0c087211 */ /* 0x080fe400078c08ff */
[----:B------:R-:W-:Y:S01]  /*a050*/  ISETP.LT.AND P2, PT, R180, UR5, !P0 ;  /* 0x00000005b4007c0c */ /* 0x000fe2000c741270 */
[----:B------:R-:W-:Y:S01]  /*a060*/  ULDC UR5, c[0x0][0x22c] ;  /* 0x00008b0000057ab9 */ /* 0x000fe20000000800 */
[-C--:B------:R-:W-:Y:S01]  /*a070*/  LEA.HI.X.SX32 R9, R12, R62.reuse, 0x1, P6 ;  /* 0x0000003e0c097211 */ /* 0x080fe200030f0eff */
[C---:B------:R-:W-:Y:S01]  /*a080*/  IMAD R12, R3.reuse, 0x4, R14 ;  /* 0x00000004030c7824 */ /* 0x040fe200078e020e */
[-C--:B------:R-:W-:Y:S01]  /*a090*/  LEA R10, P6, R14, R61.reuse, 0x1 ;  /* 0x0000003d0e0a7211 */ /* 0x080fe200078c08ff */
[----:B------:R0:W-:Y:S01]  /*a0a0*/  @P4 STG.E.U16 desc[UR6][R4.64], R29 ;  /* 0x0000001d04004986 */ /* 0x0001e2000c101506 */
[----:B------:R-:W-:Y:S01]  /*a0b0*/  ISETP.LT.AND P3, PT, R170, UR5, !P0 ;  /* 0x00000005aa007c0c */ /* 0x000fe2000c761270 */
[----:B------:R-:W-:Y:S01]  /*a0c0*/  ULDC UR5, c[0x0][0x22c] ;  /* 0x00008b0000057ab9 */ /* 0x000fe20000000800 */
[----:B------:R-:W-:Y:S01]  /*a0d0*/  LEA.HI.X.SX32 R11, R14, R62, 0x1, P6 ;  /* 0x0000003e0e0b7211 */ /* 0x000fe200030f0eff */
[----:B------:R-:W-:Y:S01]  /*a0e0*/  IMAD R14, R3, 0x4, R12 ;  /* 0x00000004030e7824 */ /* 0x000fe200078e020c */
[----:B------:R2:W-:Y:S01]  /*a0f0*/  @P5 STG.E.U16 desc[UR6][R6.64], R34 ;  /* 0x0000002206005986 */ /* 0x0005e2000c101506 */
[----:B------:R-:W-:Y:S01]  /*a100*/  ISETP.LT.AND P4, PT, R175, UR5, !P0 ;  /* 0x00000005af007c0c */ /* 0x000fe2000c781270 */
[----:B------:R-:W-:Y:S01]  /*a110*/  ULDC UR5, c[0x0][0x22c] ;  /* 0x00008b0000057ab9 */ /* 0x000fe20000000800 */
[----:B0-----:R-:W-:-:S04]  /*a120*/  LEA R4, P6, R12, R61, 0x1 ;  /* 0x0000003d0c047211 */ /* 0x001fc800078c08ff */
[-C--:B------:R-:W-:Y:S01]  /*a130*/  LEA.HI.X.SX32 R5, R12, R62.reuse, 0x1, P6 ;  /* 0x0000003e0c057211 */ /* 0x080fe200030f0eff */
[C---:B------:R-:W-:Y:S01]  /*a140*/  IMAD R12, R3.reuse, 0x4, R14 ;  /* 0x00000004030c7824 */ /* 0x040fe200078e020e */
[-C--:B--2---:R-:W-:Y:S01]  /*a150*/  LEA R6, P6, R14, R61.reuse, 0x1 ;  /* 0x0000003d0e067211 */ /* 0x084fe200078c08ff */
        /* <DEDUP_REMOVED lines=29> */
[----:B------:R-:W-:Y:S01]  /*a330*/  @P3 STG.E.U16 desc[UR6][R10.64], R50 ;  /* 0x000000320a003986 */ /* 0x000fe2000c101506 */
[----:B0-----:R-:W-:-:S03]  /*a340*/  LEA R8, P6, R12, R61, 0x1 ;  /* 0x0000003d0c087211 */ /* 0x001fc600078c08ff */
[----:B------:R0:W-:Y:S01]  /*a350*/  @P4 STG.E.U16 desc[UR6][R4.64], R30 ;  /* 0x0000001e04004986 */ /* 0x0001e2000c101506 */
[-C--:B------:R-:W-:Y:S02]  /*a360*/  LEA.HI.X.SX32 R9, R12, R62.reuse, 0x1, P6 ;  /* 0x0000003e0c097211 */ /* 0x080fe400030f0eff */
[----:B------:R-:W-:Y:S01]  /*a370*/  ISETP.LT.AND P2, PT, R173, UR5, !P0 ;  /* 0x00000005ad007c0c */ /* 0x000fe2000c741270 */
[----:B------:R-:W-:Y:S01]  /*a380*/  ULDC UR5, c[0x0][0x22c] ;  /* 0x00008b0000057ab9 */ /* 0x000fe20000000800 */
[----:B------:R-:W-:Y:S02]  /*a390*/  PRMT R34, R34, 0x7632, R34 ;  /* 0x0000763222227816 */ /* 0x000fe40000000022 */
[-C--:B0-----:R-:W-:Y:S02]  /*a3a0*/  LEA R4, P6, R14, R61.reuse, 0x1 ;  /* 0x0000003d0e047211 */ /* 0x081fe400078c08ff */
[----:B------:R-:W-:Y:S01]  /*a3b0*/  ISETP.LT.AND P3, PT, R172, UR5, !P0 ;  /* 0x00000005ac007c0c */ /* 0x000fe2000c761270 */
[----:B------:R-:W-:Y:S01]  /*a3c0*/  ULDC UR5, c[0x0][0x22c] ;  /* 0x00008b0000057ab9 */ /* 0x000fe20000000800 */
[----:B------:R-:W-:Y:S01]  /*a3d0*/  LEA.HI.X.SX32 R5, R14, R62, 0x1, P6 ;  /* 0x0000003e0e057211 */ /* 0x000fe200030f0eff */
[----:B------:R-:W-:Y:S01]  /*a3e0*/  IMAD R14, R3, 0x4, R14 ;  /* 0x00000004030e7824 */ /* 0x000fe200078e020e */
[----:B------:R-:W-:Y:S01]  /*a3f0*/  ISETP.LT.AND P4, PT, R171, UR5, !P0 ;  /* 0x00000005ab007c0c */ /* 0x000fe2000c781270 */
[----:B------:R-:W-:Y:S01]  /*a400*/  ULDC UR5, c[0x0][0x22c] ;  /* 0x00008b0000057ab9 */ /* 0x000fe20000000800 */
[----:B------:R0:W-:Y:S01]  /*a410*/  @P5 STG.E.U16 desc[UR6][R6.64], R34 ;  /* 0x0000002206005986 */ /* 0x0001e2000c101506 */
[----:B------:R-:W-:Y:S01]  /*a420*/  PRMT R42, R42, 0x7632, R42 ;  /* 0x000076322a2a7816 */ /* 0x000fe2000000002a */
[----:B------:R-:W-:Y:S01]  /*a430*/  IMAD R12, R3, 0x4, R14 ;  /* 0x00000004030c7824 */ /* 0x000fe200078e020e */
[----:B------:R-:W-:Y:S01]  /*a440*/  ISETP.LT.AND P5, PT, R168, UR5, !P0 ;  /* 0x00000005a8007c0c */ /* 0x000fe2000c7a1270 */
[----:B------:R-:W-:Y:S01]  /*a450*/  ULDC UR5, c[0x0][0x22c] ;  /* 0x00008b0000057ab9 */ /* 0x000fe20000000800 */
[----:B------:R-:W-:Y:S01]  /*a460*/  PRMT R38, R38, 0x7632, R38 ;  /* 0x0000763226267816 */ /* 0x000fe20000000026 */
[----:B------:R2:W-:Y:S01]  /*a470*/  @P2 STG.E.U16 desc[UR6][R8.64], R42 ;  /* 0x0000002a08002986 */ /* 0x0005e2000c101506 */
[----:B0-----:R-:W-:-:S04]  /*a480*/  LEA R6, P6, R14, R61, 0x1 ;  /* 0x0000003d0e067211 */ /* 0x001fc800078c08ff */
[-C--:B------:R-:W-:Y:S02]  /*a490*/  LEA.HI.X.SX32 R7, R14, R62.reuse, 0x1, P6 ;  /* 0x0000003e0e077211 */ /* 0x080fe400030f0eff */
[----:B------:R-:W-:Y:S01]  /*a4a0*/  LEA R10, P6, R12, R61, 0x1 ;  /* 0x0000003d0c0a7211 */ /* 0x000fe200078c08ff */
[C---:B--2---:R-:W-:Y:S01]  /*a4b0*/  IMAD R8, R3.reuse, 0x4, R12 ;  /* 0x0000000403087824 */ /* 0x044fe200078e020c */
[----:B------:R0:W-:Y:S01]  /*a4c0*/  @P3 STG.E.U16 desc[UR6][R4.64], R38 ;  /* 0x0000002604003986 */ /* 0x0001e2000c101506 */
[----:B------:R-:W-:Y:S02]  /*a4d0*/  PRMT R54, R54, 0x7632, R54 ;  /* 0x0000763236367816 */ /* 0x000fe40000000036 */
[----:B------:R-:W-:Y:S01]  /*a4e0*/  LEA.HI.X.SX32 R11, R12, R62, 0x1, P6 ;  /* 0x0000003e0c0b7211 */ /* 0x000fe200030f0eff */
[----:B------:R-:W-:Y:S01]  /*a4f0*/  IMAD R12, R3, 0x4, R8 ;  /* 0x00000004030c7824 */ /* 0x000fe200078e0208 */
[----:B------:R-:W-:Y:S01]  /*a500*/  ISETP.LT.AND P2, PT, R169, UR5, !P0 ;  /* 0x00000005a9007c0c */ /* 0x000fe2000c741270 */
[----:B------:R-:W-:Y:S01]  /*a510*/  @P4 STG.E.U16 desc[UR6][R6.64], R54 ;  /* 0x0000003606004986 */ /* 0x000fe2000c101506 */
[----:B------:R-:W-:Y:S01]  /*a520*/  ULDC UR5, c[0x0][0x22c] ;  /* 0x00008b0000057ab9 */ /* 0x000fe20000000800 */
[----:B0-----:R-:W-:-:S02]  /*a530*/  PRMT R5, R46, 0x7632, R5 ;  /* 0x000076322e057816 */ /* 0x001fc40000000005 */
[-C--:B------:R-:W-:Y:S01]  /*a540*/  LEA R4, P6, R8, R61.reuse, 0x1 ;  /* 0x0000003d08047211 */ /* 0x080fe200078c08ff */
[----:B------:R-:W-:Y:S02]  /*a550*/  IMAD R14, R3, 0x4, R12 ;  /* 0x00000004030e7824 */ /* 0x000fe400078e020c */
[----:B------:R0:W-:Y:S01]  /*a560*/  @P5 STG.E.U16 desc[UR6][R10.64], R5 ;  /* 0x000000050a005986 */ /* 0x0001e2000c101506 */
[----:B------:R-:W-:Y:S01]  /*a570*/  ISETP.LT.AND P3, PT, R163, UR5, !P0 ;  /* 0x00000005a3007c0c */ /* 0x000fe2000c761270 */
[----:B------:R-:W-:Y:S01]  /*a580*/  ULDC UR5, c[0x0][0x22c] ;  /* 0x00008b0000057ab9 */ /* 0x000fe20000000800 */
[----:B------:R-:W-:Y:S02]  /*a590*/  PRMT R58, R58, 0x7632, R58 ;  /* 0x000076323a3a7816 */ /* 0x000fe4000000003a */
[----:B0-----:R-:W-:Y:S02]  /*a5a0*/  LEA.HI.X.SX32 R5, R8, R62, 0x1, P6 ;  /* 0x0000003e08057211 */ /* 0x001fe400030f0eff */
[----:B------:R-:W-:Y:S01]  /*a5b0*/  LEA R8, P6, R12, R61, 0x1 ;  /* 0x0000003d0c087211 */ /* 0x000fe200078c08ff */
[----:B------:R-:W-:-:S03]  /*a5c0*/  IMAD R10, R3, 0x4, R14 ;  /* 0x00000004030a7824 */ /* 0x000fc600078e020e */
[-C--:B------:R-:W-:Y:S02]  /*a5d0*/  LEA.HI.X.SX32 R9, R12, R62.reuse, 0x1, P6 ;  /* 0x0000003e0c097211 */ /* 0x080fe400030f0eff */
[----:B------:R-:W-:Y:S02]  /*a5e0*/  LEA R6, P6, R14, R61, 0x1 ;  /* 0x0000003d0e067211 */ /* 0x000fe400078c08ff */
[----:B------:R-:W-:Y:S01]  /*a5f0*/  ISETP.LT.AND P4, PT, R166, UR5, !P0 ;  /* 0x00000005a6007c0c */ /* 0x000fe2000c781270 */
[----:B------:R-:W-:Y:S01]  /*a600*/  ULDC UR5, c[0x0][0x22c] ;  /* 0x00008b0000057ab9 */ /* 0x000fe20000000800 */
[----:B------:R0:W-:Y:S01]  /*a610*/  @P2 STG.E.U16 desc[UR6][R4.64], R58 ;  /* 0x0000003a04002986 */ /* 0x0001e2000c101506 */
[----:B------:R-:W-:Y:S01]  /*a620*/  LEA.HI.X.SX32 R7, R14, R62, 0x1, P6 ;  /* 0x0000003e0e077211 */ /* 0x000fe200030f0eff */
[----:B------:R-:W-:Y:S01]  /*a630*/  IMAD R12, R3, 0x4, R10 ;  /* 0x00000004030c7824 */ /* 0x000fe200078e020a */
[----:B------:R-:W-:Y:S01]  /*a640*/  ISETP.LT.AND P5, PT, R165, UR5, !P0 ;  /* 0x00000005a5007c0c */ /* 0x000fe2000c7a1270 */
[----:B------:R-:W-:Y:S01]  /*a650*/  ULDC UR5, c[0x0][0x22c] ;  /* 0x00008b0000057ab9 */ /* 0x000fe20000000800 */
[----:B------:R-:W-:-:S02]  /*a660*/  PRMT R50, R50, 0x7632, R50 ;  /* 0x0000763232327816 */ /* 0x000fc40000000032 */
[----:B------:R-:W-:Y:S01]  /*a670*/  ISETP.LT.AND P2, PT, R164, UR5, !P0 ;  /* 0x00000005a4007c0c */ /* 0x000fe2000c741270 */
[----:B------:R-:W-:Y:S01]  /*a680*/  ULDC UR5, c[0x0][0x22c] ;  /* 0x00008b0000057ab9 */ /* 0x000fe20000000800 */
[CC--:B0-----:R-:W-:Y:S01]  /*a690*/  LEA R4, P6, R10.reuse, R61.reuse, 0x1 ;  /* 0x0000003d0a047211 */ /* 0x0c1fe200078c08ff */
[----:B------:R0:W-:Y:S01]  /*a6a0*/  @P3 STG.E.U16 desc[UR6][R8.64], R50 ;  /* 0x0000003208003986 */ /* 0x0001e2000c101506 */
[----:B------:R-:W-:Y:S02]  /*a6b0*/  IMAD R14, R3, 0x4, R12 ;  /* 0x00000004030e7824 */ /* 0x000fe400078e020c */
[----:B------:R-:W-:Y:S02]  /*a6c0*/  LEA.HI.X.SX32 R5, R10, R62, 0x1, P6 ;  /* 0x0000003e0a057211 */ /* 0x000fe400030f0eff */
[----:B------:R-:W-:Y:S02]  /*a6d0*/  LEA R10, P6, R12, R61, 0x1 ;  /* 0x0000003d0c0a7211 */ /* 0x000fe400078c08ff */
[----:B------:R-:W-:Y:S01]  /*a6e0*/  ISETP.LT.AND P3, PT, R158, UR5, !P0 ;  /* 0x000000059e007c0c */ /* 0x000fe2000c761270 */
[----:B------:R-:W-:Y:S01]  /*a6f0*/  ULDC UR5, c[0x0][0x22c] ;  /* 0x00008b0000057ab9 */ /* 0x000fe20000000800 */
[----:B------:R-:W-:-:S02]  /*a700*/  PRMT R30, R30, 0x7632, R30 ;  /* 0x000076321e1e7816 */ /* 0x000fc4000000001e */
[-C--:B------:R-:W-:Y:S01]  /*a710*/  LEA.HI.X.SX32 R11, R12, R62.reuse, 0x1, P6 ;  /* 0x0000003e0c0b7211 */ /* 0x080fe200030f0eff */
[C---:B------:R-:W-:Y:S01]  /*a720*/  IMAD R12, R3.reuse, 0x4, R14 ;  /* 0x00000004030c7824 */ /* 0x040fe200078e020e */
[C---:B0-----:R-:W-:Y:S01]  /*a730*/  LEA R8, P6, R14.reuse, R61, 0x1 ;  /* 0x0000003d0e087211 */ /* 0x041fe200078c08ff */
[----:B------:R-:W-:Y:S03]  /*a740*/  @P4 STG.E.U16 desc[UR6][R6.64], R30 ;  /* 0x0000001e06004986 */ /* 0x000fe6000c101506 */
[----:B------:R-:W-:Y:S01]  /*a750*/  LEA.HI.X.SX32 R9, R14, R62, 0x1, P6 ;  /* 0x0000003e0e097211 */ /* 0x000fe200030f0eff */
[----:B------:R0:W-:Y:S01]  /*a760*/  @P5 STG.E.U16 desc[UR6][R4.64], R35 ;  /* 0x0000002304005986 */ /* 0x0001e2000c101506 */
[----:B------:R-:W-:-:S03]  /*a770*/  IMAD R14, R3, 0x4, R12 ;  /* 0x00000004030e7824 */ /* 0x000fc600078e020c */
[----:B------:R-:W-:Y:S01]  /*a780*/  @P2 STG.E.U16 desc[UR6][R10.64], R43 ;  /* 0x0000002b0a002986 */ /* 0x000fe2000c101506 */
[----:B------:R-:W-:Y:S01]  /*a790*/  ISETP.LT.AND P4, PT, R162, UR5, !P0 ;  /* 0x00000005a2007c0c */ /* 0x000fe2000c781270 */
[----:B------:R-:W-:Y:S02]  /*a7a0*/  ULDC UR5, c[0x0][0x22c] ;  /* 0x00008b0000057ab9 */ /* 0x000fe40000000800 */
[----:B------:R2:W-:Y:S01]  /*a7b0*/  @P3 STG.E.U16 desc[UR6][R8.64], R39 ;  /* 0x0000002708003986 */ /* 0x0005e2000c101506 */
[-C--:B0-----:R-:W-:Y:S02]  /*a7c0*/  LEA R4, P6, R12, R61.reuse, 0x1 ;  /* 0x0000003d0c047211 */ /* 0x081fe400078c08ff */
[----:B------:R-:W-:Y:S02]  /*a7d0*/  LEA R6, P3, R14, R61, 0x1 ;  /* 0x0000003d0e067211 */ /* 0x000fe400078608ff */
[-C--:B------:R-:W-:Y:S01]  /*a7e0*/  LEA.HI.X.SX32 R5, R12, R62.reuse, 0x1, P6 ;  /* 0x0000003e0c057211 */ /* 0x080fe200030f0eff */
[----:B------:R-:W-:Y:S01]  /*a7f0*/  IMAD R12, R3, 0x4, R14 ;  /* 0x00000004030c7824 */ /* 0x000fe200078e020e */
[----:B------:R-:W-:-:S03]  /*a800*/  LEA.HI.X.SX32 R7, R14, R62, 0x1, P3 ;  /* 0x0000003e0e077211 */ /* 0x000fc600018f0eff */
[----:B------:R-:W-:Y:S01]  /*a810*/  IMAD R14, R3, 0x4, R12 ;  /* 0x00000004030e7824 */ /* 0x000fe200078e020c */
[----:B------:R-:W-:Y:S01]  /*a820*/  ISETP.LT.AND P5, PT, R161, UR5, !P0 ;  /* 0x00000005a1007c0c */ /* 0x000fe2000c7a1270 */
[----:B------:R-:W-:Y:S02]  /*a830*/  ULDC UR5, c[0x0][0x22c] ;  /* 0x00008b0000057ab9 */ /* 0x000fe40000000800 */
[----:B------:R-:W-:Y:S01]  /*a840*/  ISETP.LT.AND P2, PT, R160, UR5, !P0 ;  /* 0x00000005a0007c0c */ /* 0x000fe2000c741270 */
[----:B------:R-:W-:Y:S01]  /*a850*/  ULDC UR5, c[0x0][0x22c] ;  /* 0x00008b0000057ab9 */ /* 0x000fe20000000800 */
[-C--:B--2---:R-:W-:Y:S01]  /*a860*/  LEA R8, P6, R14, R61.reuse, 0x1 ;  /* 0x0000003d0e087211 */ /* 0x084fe200078c08ff */
[----:B------:R0:W-:Y:S01]  /*a870*/  @P4 STG.E.U16 desc[UR6][R4.64], R55 ;  /* 0x0000003704004986 */ /* 0x0001e2000c101506 */
[-C--:B------:R-:W-:Y:S02]  /*a880*/  LEA R10, P4, R12, R61.reuse, 0x1 ;  /* 0x0000003d0c0a7211 */ /* 0x080fe400078808ff */
[-C--:B------:R-:W-:Y:S01]  /*a890*/  LEA.HI.X.SX32 R9, R14, R62.reuse, 0x1, P6 ;  /* 0x0000003e0e097211 */ /* 0x080fe200030f0eff */
[----:B------:R-:W-:Y:S01]  /*a8a0*/  IMAD R14, R3, 0x4, R14 ;  /* 0x00000004030e7824 */ /* 0x000fe200078e020e */
[----:B------:R-:W-:Y:S01]  /*a8b0*/  ISETP.LT.AND P3, PT, R157, UR5, !P0 ;  /* 0x000000059d007c0c */ /* 0x000fe2000c761270 */
[----:B------:R-:W-:Y:S01]  /*a8c0*/  ULDC UR5, c[0x0][0x22c] ;  /* 0x00008b0000057ab9 */ /* 0x000fe20000000800 */
[----:B------:R-:W-:Y:S01]  /*a8d0*/  LEA.HI.X.SX32 R11, R12, R62, 0x1, P4 ;  /* 0x0000003e0c0b7211 */ /* 0x000fe200020f0eff */
[----:B------:R2:W-:Y:S01]  /*a8e0*/  @P5 STG.E.U16 desc[UR6][R6.64], R47 ;  /* 0x0000002f06005986 */ /* 0x0005e2000c101506 */
[----:B------:R-:W-:Y:S01]  /*a8f0*/  IMAD R12, R3, 0x4, R14 ;  /* 0x00000004030c7824 */ /* 0x000fe200078e020e */
[----:B------:R-:W-:Y:S01]  /*a900*/  ISETP.LT.AND P5, PT, R156, UR5, !P0 ;  /* 0x000000059c007c0c */ /* 0x000fe2000c7a1270 */
[----:B------:R-:W-:Y:S01]  /*a910*/  ULDC UR5, c[0x0][0x22c] ;  /* 0x00008b0000057ab9 */ /* 0x000fe20000000800 */
[----:B0-----:R-:W-:Y:S01]  /*a920*/  LEA R4, P6, R14, R61, 0x1 ;  /* 0x0000003d0e047211 */ /* 0x001fe200078c08ff */
[----:B------:R0:W-:Y:S01]  /*a930*/  @P2 STG.E.U16 desc[UR6][R10.64], R59 ;  /* 0x0000003b0a002986 */ /* 0x0001e2000c101506 */
[----:B------:R-:W-:-:S02]  /*a940*/  ISETP.LT.AND P4, PT, R159, UR8, !P0 ;  /* 0x000000089f007c0c */ /* 0x000fc4000c781270 */
[-C--:B------:R-:W-:Y:S02]  /*a950*/  LEA.HI.X.SX32 R5, R14, R62.reuse, 0x1, P6 ;  /* 0x0000003e0e057211 */ /* 0x080fe400030f0eff */
[CC--:B--2---:R-:W-:Y:S01]  /*a960*/  LEA R6, P6, R12.reuse, R61.reuse, 0x1 ;  /* 0x0000003d0c067211 */ /* 0x0c4fe200078c08ff */
[----:B------:R2:W-:Y:S01]  /*a970*/  @P3 STG.E.U16 desc[UR6][R8.64], R51 ;  /* 0x0000003308003986 */ /* 0x0005e2000c101506 */
[C---:B0-----:R-:W-:Y:S02]  /*a980*/  IMAD R10, R3.reuse, 0x4, R12 ;  /* 0x00000004030a7824 */ /* 0x041fe400078e020c */
[----:B------:R-:W-:Y:S02]  /*a990*/  LEA.HI.X.SX32 R7, R12, R62, 0x1, P6 ;  /* 0x0000003e0c077211 */ /* 0x000fe400030f0eff */
[----:B------:R-:W-:Y:S01]  /*a9a0*/  IMAD R12, R3, 0x4, R10 ;  /* 0x00000004030c7824 */ /* 0x000fe200078e020a */
[----:B--2---:R-:W-:Y:S01]  /*a9b0*/  LEA R8, P6, R10, R61, 0x1 ;  /* 0x0000003d0a087211 */ /* 0x004fe200078c08ff */
[----:B------:R0:W-:Y:S01]  /*a9c0*/  @P5 STG.E.U16 desc[UR6][R4.64], R31 ;  /* 0x0000001f04005986 */ /* 0x0001e2000c101506 */
[----:B------:R-:W-:-:S02]  /*a9d0*/  PRMT R35, R35, 0x7632, R35 ;  /* 0x0000763223237816 */ /* 0x000fc40000000023 */
[-C--:B------:R-:W-:Y:S01]  /*a9e0*/  LEA.HI.X.SX32 R9, R10, R62.reuse, 0x1, P6 ;  /* 0x0000003e0a097211 */ /* 0x080fe200030f0eff */
[----:B------:R-:W-:Y:S01]  /*a9f0*/  IMAD R10, R3, 0x4, R12 ;  /* 0x00000004030a7824 */ /* 0x000fe200078e020c */
[----:B------:R-:W-:Y:S01]  /*aa00*/  ISETP.LT.AND P2, PT, R150, UR5, !P0 ;  /* 0x0000000596007c0c */ /* 0x000fe2000c741270 */
[----:B------:R-:W-:Y:S01]  /*aa10*/  ULDC UR5, c[0x0][0x22c] ;  /* 0x00008b0000057ab9 */ /* 0x000fe20000000800 */
[----:B------:R2:W-:Y:S01]  /*aa20*/  @P4 STG.E.U16 desc[UR6][R6.64], R35 ;  /* 0x0000002306004986 */ /* 0x0005e2000c101506 */
[CC--:B0-----:R-:W-:Y:S02]  /*aa30*/  LEA R4, P6, R12.reuse, R61.reuse, 0x1 ;  /* 0x0000003d0c047211 */ /* 0x0c1fe400078c08ff */
[----:B------:R-:W-:Y:S01]  /*aa40*/  ISETP.LT.AND P3, PT, R153, UR5, !P0 ;  /* 0x0000000599007c0c */ /* 0x000fe2000c761270 */
[----:B------:R-:W-:Y:S01]  /*aa50*/  ULDC UR5, c[0x0][0x22c] ;  /* 0x00008b0000057ab9 */ /* 0x000fe20000000800 */
[----:B------:R-:W-:Y:S02]  /*aa60*/  LEA.HI.X.SX32 R5, R12, R62, 0x1, P6 ;  /* 0x0000003e0c057211 */ /* 0x000fe400030f0eff */
[----:B--2---:R-:W-:-:S02]  /*aa70*/  LEA R6, P6, R10, R61, 0x1 ;  /* 0x0000003d0a067211 */ /* 0x004fc400078c08ff */
[----:B------:R-:W-:Y:S01]  /*aa80*/  ISETP.LT.AND P5, PT, R155, UR5, !P0 ;  /* 0x000000059b007c0c */ /* 0x000fe2000c7a1270 */
[----:B------:R-:W-:Y:S01]  /*aa90*/  ULDC UR5, c[0x0][0x22c] ;  /* 0x00008b0000057ab9 */ /* 0x000fe20000000800 */
[----:B------:R-:W-:Y:S02]  /*aaa0*/  PRMT R43, R43, 0x7632, R43 ;  /* 0x000076322b2b7816 */ /* 0x000fe4000000002b */
[----:B------:R-:W-:Y:S01]  /*aab0*/  LEA.HI.X.SX32 R7, R10, R62, 0x1, P6 ;  /* 0x0000003e0a077211 */ /* 0x000fe200030f0eff */
[----:B------:R-:W-:Y:S01]  /*aac0*/  IMAD R10, R3, 0x4, R10 ;  /* 0x00000004030a7824 */ /* 0x000fe200078e020a */
[----:B------:R-:W-:Y:S01]  /*aad0*/  ISETP.LT.AND P4, PT, R154, UR5, !P0 ;  /* 0x000000059a007c0c */ /* 0x000fe2000c781270 */
[----:B------:R0:W-:Y:S01]  /*aae0*/  @P2 STG.E.U16 desc[UR6][R8.64], R43 ;  /* 0x0000002b08002986 */ /* 0x0001e2000c101506 */
[----:B------:R-:W-:Y:S01]  /*aaf0*/  PRMT R39, R39, 0x7632, R39 ;  /* 0x0000763227277816 */ /* 0x000fe20000000027 */
[----:B------:R-:W-:Y:S01]  /*ab00*/  ULDC UR5, c[0x0][0x22c] ;  /* 0x00008b0000057ab9 */ /* 0x000fe20000000800 */
[----:B------:R-:W-:Y:S01]  /*ab10*/  IMAD R14, R3, 0x4, R10 ;  /* 0x00000004030e7824 */ /* 0x000fe200078e020a */
[----:B------:R-:W-:Y:S01]  /*ab20*/  ISETP.LT.AND P2, PT, R151, UR5, !P0 ;  /* 0x0000000597007c0c */ /* 0x000fe2000c741270 */
[----:B------:R-:W-:Y:S01]  /*ab30*/  ULDC UR5, c[0x0][0x22c] ;  /* 0x00008b0000057ab9 */ /* 0x000fe20000000800 */
[----:B------:R-:W-:Y:S01]  /*ab40*/  PRMT R55, R55, 0x7632, R55 ;  /* 0x0000763237377816 */ /* 0x000fe20000000037 */
[----:B------:R2:W-:Y:S01]  /*ab50*/  @P3 STG.E.U16 desc[UR6][R4.64], R39 ;  /* 0x0000002704003986 */ /* 0x0005e2000c101506 */
[----:B------:R-:W-:-:S02]  /*ab60*/  PRMT R47, R47, 0x7632, R47 ;  /* 0x000076322f2f7816 */ /* 0x000fc4000000002f */
[-C--:B0-----:R-:W-:Y:S02]  /*ab70*/  LEA R8, P6, R10, R61.reuse, 0x1 ;  /* 0x0000003d0a087211 */ /* 0x081fe400078c08ff */
[----:B------:R-:W-:Y:S01]  /*ab80*/  ISETP.LT.AND P3, PT, R152, UR5, !P0 ;  /* 0x0000000598007c0c */ /* 0x000fe2000c761270 */
[----:B------:R-:W-:Y:S01]  /*ab90*/  @P5 STG.E.U16 desc[UR6][R6.64], R55 ;  /* 0x0000003706005986 */ /* 0x000fe2000c101506 */
[----:B------:R-:W-:Y:S01]  /*aba0*/  LEA.HI.X.SX32 R9, R10, R62, 0x1, P6 ;  /* 0x0000003e0a097211 */ /* 0x000fe200030f0eff */
[----:B------:R-:W-:Y:S01]  /*abb0*/  IMAD R10, R3, 0x4, R14 ;  /* 0x00000004030a7824 */ /* 0x000fe200078e020e */
[-C--:B------:R-:W-:Y:S01]  /*abc0*/  LEA R12, P6, R14, R61.reuse, 0x1 ;  /* 0x0000003d0e0c7211 */ /* 0x080fe200078c08ff */
[----:B------:R-:W0:Y:S01]  /*abd0*/  LDS.128 R4, [R2+UR4] ;  /* 0x0000000402047984 */ /* 0x000e220008000c00 */
[----:B------:R-:W-:Y:S01]  /*abe0*/  PRMT R59, R59, 0x7632, R59 ;  /* 0x000076323b3b7816 */ /* 0x000fe2000000003b */
[----:B------:R-:W-:Y:S02]  /*abf0*/  ULDC UR5, c[0x0][0x22c] ;  /* 0x00008b0000057ab9 */ /* 0x000fe40000000800 */
[----:B------:R3:W-:Y:S01]  /*ac00*/  @P4 STG.E.U16 desc[UR6][R8.64], R47 ;  /* 0x0000002f08004986 */ /* 0x0007e2000c101506 */
[----:B------:R-:W-:-:S02]  /*ac10*/  LEA R28, P4, R10, R61, 0x1 ;  /* 0x0000003d0a1c7211 */ /* 0x000fc400078808ff */
[-C--:B------:R-:W-:Y:S01]  /*ac20*/  LEA.HI.X.SX32 R13, R14, R62.reuse, 0x1, P6 ;  /* 0x0000003e0e0d7211 */ /* 0x080fe200030f0eff */
[----:B------:R-:W-:Y:S01]  /*ac30*/  IMAD R20, R3, 0x4, R10 ;  /* 0x0000000403147824 */ /* 0x000fe200078e020a */
[----:B------:R-:W-:Y:S02]  /*ac40*/  LEA.HI.X.SX32 R29, R10, R62, 0x1, P4 ;  /* 0x0000003e0a1d7211 */ /* 0x000fe400020f0eff */
[----:B------:R-:W-:Y:S01]  /*ac50*/  PRMT R51, R51, 0x7632, R51 ;  /* 0x0000763233337816 */ /* 0x000fe20000000033 */
[----:B------:R-:W-:Y:S01]  /*ac60*/  @P2 STG.E.U16 desc[UR6][R12.64], R59 ;  /* 0x0000003b0c002986 */ /* 0x000fe2000c101506 */
[C---:B------:R-:W-:Y:S01]  /*ac70*/  IMAD R30, R3.reuse, 0x4, R20 ;  /* 0x00000004031e7824 */ /* 0x040fe200078e0214 */
[----:B------:R-:W-:Y:S01]  /*ac80*/  ISETP.LT.AND P5, PT, R146, UR5, !P0 ;  /* 0x0000000592007c0c */ /* 0x000fe2000c7a1270 */
[----:B------:R-:W-:Y:S01]  /*ac90*/  ULDC UR5, c[0x0][0x22c] ;  /* 0x00008b0000057ab9 */ /* 0x000fe20000000800 */
[----:B------:R-:W-:Y:S01]  /*aca0*/  @P3 STG.E.U16 desc[UR6][R28.64], R51 ;  /* 0x000000331c003986 */ /* 0x000fe2000c101506 */
[----:B------:R-:W-:Y:S01]  /*acb0*/  LEA R32, P3, R20, R61, 0x1 ;  /* 0x0000003d14207211 */ /* 0x000fe200078608ff */
[----:B------:R-:W-:-:S02]  /*acc0*/  IMAD R34, R3, 0x4, R30 ;  /* 0x0000000403227824 */ /* 0x000fc400078e021e */
[----:B------:R-:W4:Y:S01]  /*acd0*/  LDS.128 R8, [R60+UR4] ;  /* 0x000000043c087984 */ /* 0x000f220008000c00 */
[----:B------:R-:W-:-:S03]  /*ace0*/  LEA.HI.X.SX32 R33, R20, R62, 0x1, P3 ;  /* 0x0000003e14217211 */ /* 0x000fc600018f0eff */
[----:B------:R-:W1:Y:S01]  /*acf0*/  LDS.128 R12, [R2+UR4+0x400] ;  /* 0x00040004020c7984 */ /* 0x000e620008000c00 */
[----:B------:R-:W-:-:S03]  /*ad00*/  IMAD R42, R3, 0x4, R34 ;  /* 0x00000004032a7824 */ /* 0x000fc600078e0222 */
[----:B------:R-:W1:Y:S01]  /*ad10*/  LDS.128 R20, [R2+UR4+0x800] ;  /* 0x0008000402147984 */ /* 0x000e620008000c00 */
[----:B------:R-:W-:Y:S01]  /*ad20*/  PRMT R35, R31, 0x7632, R35 ;  /* 0x000076321f237816 */ /* 0x000fe20000000023 */
[----:B------:R-:W-:Y:S01]  /*ad30*/  IMAD R46, R3, 0x4, R42 ;  /* 0x00000004032e7824 */ /* 0x000fe200078e022a */
[----:B------:R-:W-:-:S03]  /*ad40*/  LEA R36, P3, R30, R61, 0x1 ;  /* 0x0000003d1e247211 */ /* 0x000fc600078608ff */
[----:B------:R-:W-:Y:S01]  /*ad50*/  @P5 STG.E.U16 desc[UR6][R32.64], R35 ;  /* 0x0000002320005986 */ /* 0x000fe2000c101506 */
[CC--:B------:R-:W-:Y:S01]  /*ad60*/  LEA R40, P5, R42.reuse, R61.reuse, 0x1 ;  /* 0x0000003d2a287211 */ /* 0x0c0fe200078a08ff */
[----:B------:R-:W-:Y:S01]  /*ad70*/  IMAD R48, R3, 0x4, R46 ;  /* 0x0000000403307824 */ /* 0x000fe200078e022e */
[----:B------:R-:W-:Y:S01]  /*ad80*/  ISETP.LT.AND P6, PT, R149, UR5, !P0 ;  /* 0x0000000595007c0c */ /* 0x000fe2000c7c1270 */
[----:B------:R-:W-:Y:S01]  /*ad90*/  ULDC UR5, c[0x0][0x22c] ;  /* 0x00008b0000057ab9 */ /* 0x000fe20000000800 */
[-C--:B------:R-:W-:Y:S01]  /*ada0*/  LEA.HI.X.SX32 R41, R42, R62.reuse, 0x1, P5 ;  /* 0x0000003e2a297211 */ /* 0x080fe200028f0eff */
[----:B------:R-:W-:Y:S01]  /*adb0*/  IMAD R50, R3, 0x4, R48 ;  /* 0x0000000403327824 */ /* 0x000fe200078e0230 */
[----:B------:R-:W-:Y:S02]  /*adc0*/  LEA.HI.X.SX32 R37, R30, R62, 0x1, P3 ;  /* 0x0000003e1e257211 */ /* 0x000fe400018f0eff */
[-C--:B------:R-:W-:Y:S01]  /*add0*/  LEA R42, P5, R46, R61.reuse, 0x1 ;  /* 0x0000003d2e2a7211 */ /* 0x080fe200078a08ff */
[----:B------:R4:W1:Y:S01]  /*ade0*/  LDS.128 R28, [R2+UR4+0xc00] ;  /* 0x000c0004021c7984 */ /* 0x0008620008000c00 */
[----:B------:R-:W-:-:S02]  /*adf0*/  LEA R38, P3, R34, R61, 0x1 ;  /* 0x0000003d22267211 */ /* 0x000fc400078608ff */
[-C--:B------:R-:W-:Y:S02]  /*ae00*/  LEA.HI.X.SX32 R43, R46, R62.reuse, 0x1, P5 ;  /* 0x0000003e2e2b7211 */ /* 0x080fe400028f0eff */
[----:B------:R-:W-:Y:S01]  /*ae10*/  ISETP.LT.AND P2, PT, R148, UR5, !P0 ;  /* 0x0000000594007c0c */ /* 0x000fe2000c741270 */
[----:B------:R-:W-:Y:S01]  /*ae20*/  ULDC UR5, c[0x0][0x22c] ;  /* 0x00008b0000057ab9 */ /* 0x000fe20000000800 */
[-C--:B--2---:R-:W-:Y:S02]  /*ae30*/  LEA.HI.X.SX32 R39, R34, R62.reuse, 0x1, P3 ;  /* 0x0000003e22277211 */ /* 0x084fe400018f0eff */
[-C--:B------:R-:W-:Y:S01]  /*ae40*/  LEA R46, P5, R50, R61.reuse, 0x1 ;  /* 0x0000003d322e7211 */ /* 0x080fe200078a08ff */
[----:B------:R-:W2:Y:S01]  /*ae50*/  LDS.128 R32, [R60+UR4+0xc00] ;  /* 0x000c00043c207984 */ /* 0x000ea20008000c00 */
[----:B------:R-:W-:Y:S01]  /*ae60*/  LEA R44, P3, R48, R61, 0x1 ;  /* 0x0000003d302c7211 */ /* 0x000fe200078608ff */
[----:B------:R-:W-:Y:S01]  /*ae70*/  ULDC UR4, c[0x0][0x22c] ;  /* 0x00008b0000047ab9 */ /* 0x000fe20000000800 */
[----:B------:R-:W-:Y:S01]  /*ae80*/  ISETP.LT.AND P4, PT, R147, UR5, !P0 ;  /* 0x0000000593007c0c */ /* 0x000fe2000c781270 */
[----:B------:R-:W-:Y:S01]  /*ae90*/  ULDC UR5, c[0x0][0x22c] ;  /* 0x00008b0000057ab9 */ /* 0x000fe20000000800 */
[----:B---3--:R-:W-:-:S02]  /*aea0*/  LEA.HI.X.SX32 R47, R50, R62, 0x1, P5 ;  /* 0x0000003e322f7211 */ /* 0x008fc400028f0eff */
[----:B------:R-:W-:Y:S02]  /*aeb0*/  LEA.HI.X.SX32 R45, R48, R62, 0x1, P3 ;  /* 0x0000003e302d7211 */ /* 0x000fe400018f0eff */
[----:B------:R-:W-:Y:S01]  /*aec0*/  ISETP.LT.AND P5, PT, R80, UR4, !P0 ;  /* 0x0000000450007c0c */ /* 0x000fe2000c7a1270 */
[----:B------:R-:W-:Y:S01]  /*aed0*/  ULDC UR4, c[0x0][0x22c] ;  /* 0x00008b0000047ab9 */ /* 0x000fe20000000800 */
[----:B------:R-:W-:Y:S01]  /*aee0*/  ISETP.LT.AND P3, PT, R63, UR5, !P0 ;  /* 0x000000053f007c0c */ /* 0x000fe2000c761270 */
[----:B0-----:R-:W-:Y:S01]  /*aef0*/  @P6 STG.E.U16 desc[UR6][R36.64], R4 ;  /* 0x0000000424006986 */ /* 0x001fe2000c101506 */
[----:B------:R-:W-:Y:S01]  /*af00*/  ISETP.LT.AND P6, PT, R81, UR4, !P0 ;  /* 0x0000000451007c0c */ /* 0x000fe2000c7c1270 */
[C---:B------:R-:W-:Y:S01]  /*af10*/  IMAD R50, R3.reuse, 0x4, R50 ;  /* 0x0000000403327824 */ /* 0x040fe200078e0232 */
[----:B------:R-:W-:Y:S01]  /*af20*/  ULDC UR4, c[0x0][0x22c] ;  /* 0x00008b0000047ab9 */ /* 0x000fe20000000800 */
[----:B----4-:R0:W-:Y:S01]  /*af30*/  @P2 STG.E.U16 desc[UR6][R38.64], R8 ;  /* 0x0000000826002986 */ /* 0x0101e2000c101506 */
[----:B------:R-:W-:Y:S01]  /*af40*/  ULDC UR5, c[0x0][0x22c] ;  /* 0x00008b0000057ab9 */ /* 0x000fe20000000800 */
[----:B------:R-:W-:-:S02]  /*af50*/  IMAD R2, R3, 0x4, R50 ;  /* 0x0000000403027824 */ /* 0x000fc400078e0232 */
[----:B-1----:R-:W-:Y:S04]  /*af60*/  @P4 STG.E.U16 desc[UR6][R40.64], R12 ;  /* 0x0000000c28004986 */ /* 0x002fe8000c101506 */
[----:B------:R-:W-:Y:S04]  /*af70*/  @P3 STG.E.U16 desc[UR6][R42.64], R16 ;  /* 0x000000102a003986 */ /* 0x000fe8000c101506 */
[----:B------:R1:W-:Y:S04]  /*af80*/  @P5 STG.E.U16 desc[UR6][R44.64], R20 ;  /* 0x000000142c005986 */ /* 0x0003e8000c101506 */
[----:B------:R3:W-:Y:S01]  /*af90*/  @P6 STG.E.U16 desc[UR6][R46.64], R24 ;  /* 0x000000182e006986 */ /* 0x0007e2000c101506 */
[----:B0-----:R-:W-:-:S02]  /*afa0*/  LEA R38, P6, R2, R61, 0x1 ;  /* 0x0000003d02267211 */ /* 0x001fc400078c08ff */
[----:B------:R-:W-:Y:S01]  /*afb0*/  ISETP.LT.AND P2, PT, R82, UR4, !P0 ;  /* 0x0000000452007c0c */ /* 0x000fe2000c741270 */
[----:B------:R-:W-:Y:S01]  /*afc0*/  ULDC UR4, c[0x0][0x22c] ;  /* 0x00008b0000047ab9 */ /* 0x000fe20000000800 */
[-C--:B------:R-:W-:Y:S01]  /*afd0*/  LEA.HI.X.SX32 R39, R2, R62.reuse, 0x1, P6 ;  /* 0x0000003e02277211 */ /* 0x080fe200030f0eff */
[----:B------:R-:W-:Y:S01]  /*afe0*/  IMAD R2, R3, 0x4, R2 ;  /* 0x0000000403027824 */ /* 0x000fe200078e0202 */
[CC--:B------:R-:W-:Y:S01]  /*aff0*/  LEA R36, P3, R50.reuse, R61.reuse, 0x1 ;  /* 0x0000003d32247211 */ /* 0x0c0fe200078608ff */
[----:B-1----:R-:W0:Y:S01]  /*b000*/  LDC R45, c[0x0][0x248] ;  /* 0x00009200ff2d7b82 */ /* 0x002e220000000800 */
[----:B------:R-:W-:Y:S01]  /*b010*/  ISETP.LT.AND P4, PT, R83, UR4, !P0 ;  /* 0x0000000453007c0c */ /* 0x000fe2000c781270 */
[----:B------:R-:W-:Y:S01]  /*b020*/  ULDC UR4, c[0x0][0x22c] ;  /* 0x00008b0000047ab9 */ /* 0x000fe20000000800 */
[----:B------:R-:W-:Y:S01]  /*b030*/  LEA.HI.X.SX32 R37, R50, R62, 0x1, P3 ;  /* 0x0000003e32257211 */ /* 0x000fe200018f0eff */
[----:B------:R-:W-:Y:S01]  /*b040*/  IMAD R44, R3, 0x4, R2 ;  /* 0x00000004032c7824 */ /* 0x000fe200078e0202 */
[----:B------:R-:W-:Y:S01]  /*b050*/  ISETP.LT.AND P3, PT, R84, UR4, !P0 ;  /* 0x0000000454007c0c */ /* 0x000fe2000c761270 */
[----:B------:R-:W-:Y:S01]  /*b060*/  ULDC UR4, c[0x0][0x22c] ;  /* 0x00008b0000047ab9 */ /* 0x000fe20000000800 */
[----:B------:R-:W-:-:S02]  /*b070*/  LEA R40, P6, R2, R61, 0x1 ;  /* 0x0000003d02287211 */ /* 0x000fc400078c08ff */
[----:B------:R-:W-:Y:S01]  /*b080*/  ISETP.LT.AND P5, PT, R85, UR5, !P0 ;  /* 0x0000000555007c0c */ /* 0x000fe2000c7a1270 */
[----:B------:R1:W-:Y:S01]  /*b090*/  @P2 STG.E.U16 desc[UR6][R36.64], R28 ;  /* 0x0000001c24002986 */ /* 0x0003e2000c101506 */
[-C--:B------:R-:W-:Y:S01]  /*b0a0*/  LEA.HI.X.SX32 R41, R2, R62.reuse, 0x1, P6 ;  /* 0x0000003e02297211 */ /* 0x080fe200030f0eff */
[C---:B------:R-:W-:Y:S01]  /*b0b0*/  IMAD R2, R3.reuse, 0x4, R44 ;  /* 0x0000000403027824 */ /* 0x040fe200078e022c */
[-C--:B------:R-:W-:Y:S01]  /*b0c0*/  LEA R42, P6, R44, R61.reuse, 0x1 ;  /* 0x0000003d2c2a7211 */ /* 0x080fe200078c08ff */
[----:B---3--:R-:W3:Y:S01]  /*b0d0*/  LDC R47, c[0x0][0x248] ;  /* 0x00009200ff2f7b82 */ /* 0x008ee20000000800 */
[----:B------:R-:W-:Y:S01]  /*b0e0*/  ISETP.LT.AND P2, PT, R86, UR4, !P0 ;  /* 0x0000000456007c0c */ /* 0x000fe2000c741270 */
[----:B------:R-:W-:Y:S01]  /*b0f0*/  ULDC UR4, c[0x0][0x22c] ;  /* 0x00008b0000047ab9 */ /* 0x000fe20000000800 */
[----:B------:R-:W-:Y:S01]  /*b100*/  PRMT R20, R4, 0x7632, R20 ;  /* 0x0000763204147816 */ /* 0x000fe20000000014 */
[----:B--2---:R2:W-:Y:S01]  /*b110*/  @P4 STG.E.U16 desc[UR6][R38.64], R32 ;  /* 0x0000002026004986 */ /* 0x0045e2000c101506 */
[----:B------:R-:W-:Y:S01]  /*b120*/  PRMT R8, R8, 0x7632, R8 ;  /* 0x0000763208087816 */ /* 0x000fe20000000008 */
[----:B------:R-:W-:Y:S01]  /*b130*/  IMAD R4, R3, 0x4, R2 ;  /* 0x0000000403047824 */ /* 0x000fe200078e0202 */
[----:B------:R-:W-:Y:S01]  /*b140*/  LEA.HI.X.SX32 R43, R44, R62, 0x1, P6 ;  /* 0x0000003e2c2b7211 */ /* 0x000fe200030f0eff */
[----:B------:R-:W-:Y:S01]  /*b150*/  ULDC UR5, c[0x0][0x22c] ;  /* 0x00008b0000057ab9 */ /* 0x000fe20000000800 */
[----:B------:R-:W-:Y:S01]  /*b160*/  ISETP.LT.AND P4, PT, R87, UR4, !P0 ;  /* 0x0000000457007c0c */ /* 0x000fe2000c781270 */
[----:B------:R-:W-:Y:S01]  /*b170*/  @P3 STG.E.U16 desc[UR6][R40.64], R20 ;  /* 0x0000001428003986 */ /* 0x000fe2000c101506 */
[----:B-1----:R-:W-:Y:S01]  /*b180*/  LEA R36, P6, R2, R61, 0x1 ;  /* 0x0000003d02247211 */ /* 0x002fe200078c08ff */
[----:B------:R-:W-:-:S02]  /*b190*/  ULDC UR4, c[0x0][0x22c] ;  /* 0x00008b0000047ab9 */ /* 0x000fc40000000800 */
[----:B------:R1:W-:Y:S01]  /*b1a0*/  @P5 STG.E.U16 desc[UR6][R42.64], R8 ;  /* 0x000000082a005986 */ /* 0x0003e2000c101506 */
[----:B--2---:R-:W-:Y:S02]  /*b1b0*/  LEA R38, P5, R4, R61, 0x1 ;  /* 0x0000003d04267211 */ /* 0x004fe400078a08ff */
[-C--:B------:R-:W-:Y:S02]  /*b1c0*/  LEA.HI.X.SX32 R37, R2, R62.reuse, 0x1, P6 ;  /* 0x0000003e02257211 */ /* 0x080fe400030f0eff */
[----:B------:R-:W-:Y:S02]  /*b1d0*/  PRMT R12, R12, 0x7632, R12 ;  /* 0x000076320c0c7816 */ /* 0x000fe4000000000c */
[----:B------:R-:W-:Y:S01]  /*b1e0*/  LEA.HI.X.SX32 R39, R4, R62, 0x1, P5 ;  /* 0x0000003e04277211 */ /* 0x000fe200028f0eff */
[----:B------:R-:W-:Y:S01]  /*b1f0*/  IMAD R4, R3, 0x4, R4 ;  /* 0x0000000403047824 */ /* 0x000fe200078e0204 */
[----:B------:R-:W-:Y:S02]  /*b200*/  PRMT R16, R16, 0x7632, R16 ;  /* 0x0000763210107816 */ /* 0x000fe40000000010 */
[----:B------:R-:W-:Y:S01]  /*b210*/  ISETP.LT.AND P3, PT, R88, UR4, !P0 ;  /* 0x0000000458007c0c */ /* 0x000fe2000c761270 */
[----:B-1----:R-:W1:Y:S01]  /*b220*/  LDC R43, c[0x0][0x248] ;  /* 0x00009200ff2b7b82 */ /* 0x002e620000000800 */
[----:B------:R2:W-:Y:S01]  /*b230*/  @P2 STG.E.U16 desc[UR6][R36.64], R12 ;  /* 0x0000000c24002986 */ /* 0x0005e2000c101506 */
[----:B------:R-:W-:-:S03]  /*b240*/  ULDC UR4, c[0x0][0x22c] ;  /* 0x00008b0000047ab9 */ /* 0x000fc60000000800 */
[----:B------:R4:W-:Y:S01]  /*b250*/  @P4 STG.E.U16 desc[UR6][R38.64], R16 ;  /* 0x0000001026004986 */ /* 0x0009e2000c101506 */
[-C--:B------:R-:W-:Y:S02]  /*b260*/  LEA R40, P4, R4, R61.reuse, 0x1 ;  /* 0x0000003d04287211 */ /* 0x080fe400078808ff */
[----:B------:R-:W-:Y:S02]  /*b270*/  PRMT R20, R20, 0x7632, R20 ;  /* 0x0000763214147816 */ /* 0x000fe40000000014 */
[-C--:B------:R-:W-:Y:S01]  /*b280*/  LEA.HI.X.SX32 R41, R4, R62.reuse, 0x1, P4 ;  /* 0x0000003e04297211 */ /* 0x080fe200020f0eff */
[----:B------:R-:W-:Y:S01]  /*b290*/  IMAD R4, R3, 0x4, R4 ;  /* 0x0000000403047824 */ /* 0x000fe200078e0204 */
[----:B------:R-:W-:Y:S01]  /*b2a0*/  ISETP.LT.AND P6, PT, R89, UR4, !P0 ;  /* 0x0000000459007c0c */ /* 0x000fe2000c7c1270 */
[----:B------:R-:W-:Y:S02]  /*b2b0*/  ULDC UR4, c[0x0][0x22c] ;  /* 0x00008b0000047ab9 */ /* 0x000fe40000000800 */
[----:B------:R0:W-:Y:S01]  /*b2c0*/  @P3 STG.E.U16 desc[UR6][R40.64], R20 ;  /* 0x0000001428003986 */ /* 0x0001e2000c101506 */
[-C--:B--2---:R-:W-:Y:S01]  /*b2d0*/  LEA R36, P3, R4, R61.reuse, 0x1 ;  /* 0x0000003d04247211 */ /* 0x084fe200078608ff */
[C---:B------:R-:W-:Y:S01]  /*b2e0*/  IMAD R8, R3.reuse, 0x4, R4 ;  /* 0x0000000403087824 */ /* 0x040fe200078e0204 */
[----:B------:R-:W-:Y:S01]  /*b2f0*/  PRMT R24, R24, 0x7632, R24 ;  /* 0x0000763218187816 */ /* 0x000fe20000000018 */
[----:B----4-:R-:W2:Y:S01]  /*b300*/  LDC R16, c[0x0][0x248] ;  /* 0x00009200ff107b82 */ /* 0x010ea20000000800 */
[----:B------:R-:W-:Y:S01]  /*b310*/  LEA.HI.X.SX32 R37, R4, R62, 0x1, P3 ;  /* 0x0000003e04257211 */ /* 0x000fe200018f0eff */
[----:B------:R-:W-:Y:S01]  /*b320*/  IMAD R4, R3, 0x4, R8 ;  /* 0x0000000403047824 */ /* 0x000fe200078e0208 */
[----:B------:R-:W-:-:S02]  /*b330*/  LEA R2, P3, R8, R61, 0x1 ;  /* 0x0000003d08027211 */ /* 0x000fc400078608ff */
[----:B------:R-:W-:Y:S01]  /*b340*/  ISETP.LT.AND P2, PT, R90, UR4, !P0 ;  /* 0x000000045a007c0c */ /* 0x000fe2000c741270 */
[----:B------:R-:W-:Y:S01]  /*b350*/  ULDC UR4, c[0x0][0x22c] ;  /* 0x00008b0000047ab9 */ /* 0x000fe20000000800 */
[-C--:B------:R-:W-:Y:S01]  /*b360*/  LEA.HI.X.SX32 R3, R8, R62.reuse, 0x1, P3 ;  /* 0x0000003e08037211 */ /* 0x080fe200018f0eff */
[----:B------:R-:W-:Y:S01]  /*b370*/  @P6 STG.E.U16 desc[UR6][R36.64], R24 ;  /* 0x0000001824006986 */ /* 0x000fe2000c101506 */
[----:B------:R-:W-:Y:S01]  /*b380*/  ISETP.LT.AND P4, PT, R91, UR4, !P0 ;  /* 0x000000045b007c0c */ /* 0x000fe2000c781270 */
[----:B-1----:R-:W-:Y:S01]  /*b390*/  IMAD R8, R43, 0x4, R4 ;  /* 0x000000042b087824 */ /* 0x002fe200078e0204 */
[-C--:B------:R-:W-:Y:S01]  /*b3a0*/  LEA R38, P6, R4, R61.reuse, 0x1 ;  /* 0x0000003d04267211 */ /* 0x080fe200078c08ff */
[----:B------:R-:W1:Y:S01]  /*b3b0*/  LDC R43, c[0x0][0x248] ;  /* 0x00009200ff2b7b82 */ /* 0x000e620000000800 */
[----:B------:R-:W-:Y:S01]  /*b3c0*/  ISETP.LT.AND P5, PT, R92, UR5, !P0 ;  /* 0x000000055c007c0c */ /* 0x000fe2000c7a1270 */
[----:B------:R-:W-:Y:S01]  /*b3d0*/  ULDC UR4, c[0x0][0x22c] ;  /* 0x00008b0000047ab9 */ /* 0x000fe20000000800 */
[----:B------:R-:W-:Y:S01]  /*b3e0*/  LEA.HI.X.SX32 R39, R4, R62, 0x1, P6 ;  /* 0x0000003e04277211 */ /* 0x000fe200030f0eff */
[----:B------:R-:W-:Y:S01]  /*b3f0*/  ULDC UR5, c[0x0][0x22c] ;  /* 0x00008b0000057ab9 */ /* 0x000fe20000000800 */
[----:B0-----:R-:W-:-:S02]  /*b400*/  LEA R40, P6, R8, R61, 0x1 ;  /* 0x0000003d08287211 */ /* 0x001fc400078c08ff */
[----:B------:R-:W-:Y:S01]  /*b410*/  PRMT R28, R28, 0x7632, R28 ;  /* 0x000076321c1c7816 */ /* 0x000fe2000000001c */
[----:B------:R-:W0:Y:S01]  /*b420*/  LDC R20, c[0x0][0x248] ;  /* 0x00009200ff147b82 */ /* 0x000e220000000800 */
[----:B------:R-:W-:Y:S02]  /*b430*/  PRMT R32, R32, 0x7632, R32 ;  /* 0x0000763220207816 */ /* 0x000fe40000000020 */
[----:B------:R-:W-:Y:S01]  /*b440*/  LEA.HI.X.SX32 R41, R8, R62, 0x1, P6 ;  /* 0x0000003e08297211 */ /* 0x000fe200030f0eff */
[----:B------:R-:W-:Y:S01]  /*b450*/  IMAD R8, R45, 0x4, R8 ;  /* 0x000000042d087824 */ /* 0x000fe200078e0208 */
[----:B------:R4:W-:Y:S03]  /*b460*/  @P2 STG.E.U16 desc[UR6][R2.64], R28 ;  /* 0x0000001c02002986 */ /* 0x0009e6000c101506 */
[----:B------:R-:W2:Y:S01]  /*b470*/  LDC R45, c[0x0][0x248] ;  /* 0x00009200ff2d7b82 */ /* 0x000ea20000000800 */
[----:B------:R-:W-:Y:S01]  /*b480*/  @P4 STG.E.U16 desc[UR6][R38.64], R32 ;  /* 0x0000002026004986 */ /* 0x000fe2000c101506 */
[----:B------:R-:W-:Y:S01]  /*b490*/  ISETP.LT.AND P3, PT, R93, UR4, !P0 ;  /* 0x000000045d007c0c */ /* 0x000fe2000c761270 */
[----:B---3--:R-:W-:Y:S01]  /*b4a0*/  IMAD R4, R47, 0x4, R8 ;  /* 0x000000042f047824 */ /* 0x008fe200078e0208 */
[----:B------:R-:W-:Y:S01]  /*b4b0*/  ULDC UR4, c[0x0][0x22c] ;  /* 0x00008b0000047ab9 */ /* 0x000fe20000000800 */
[----:B------:R3:W-:Y:S01]  /*b4c0*/  @P5 STG.E.U16 desc[UR6][R40.64], R5 ;  /* 0x0000000528005986 */ /* 0x0007e2000c101506 */
[----:B------:R-:W-:Y:S01]  /*b4d0*/  ISETP.LT.AND P2, PT, R94, UR4, !P0 ;  /* 0x000000045e007c0c */ /* 0x000fe2000c741270 */
[----:B------:R-:W-:Y:S01]  /*b4e0*/  ULDC UR4, c[0x0][0x22c] ;  /* 0x00008b0000047ab9 */ /* 0x000fe20000000800 */
[----:B------:R-:W0:Y:S01]  /*b4f0*/  LDC R47, c[0x0][0x248] ;  /* 0x00009200ff2f7b82 */ /* 0x000e220000000800 */
[----:B----4-:R-:W-:-:S02]  /*b500*/  LEA R2, P5, R8, R61, 0x1 ;  /* 0x0000003d08027211 */ /* 0x010fc400078a08ff */
[-C--:B------:R-:W-:Y:S02]  /*b510*/  LEA R36, P6, R4, R61.reuse, 0x1 ;  /* 0x0000003d04247211 */ /* 0x080fe400078c08ff */
[-C--:B------:R-:W-:Y:S01]  /*b520*/  LEA.HI.X.SX32 R3, R8, R62.reuse, 0x1, P5 ;  /* 0x0000003e08037211 */ /* 0x080fe200028f0eff */
[----:B------:R-:W-:Y:S01]  /*b530*/  IMAD R8, R49, 0x4, R4 ;  /* 0x0000000431087824 */ /* 0x000fe200078e0204 */
[----:B------:R-:W-:Y:S01]  /*b540*/  ISETP.LT.AND P4, PT, R95, UR4, !P0 ;  /* 0x000000045f007c0c */ /* 0x000fe2000c781270 */
[----:B------:R-:W-:Y:S01]  /*b550*/  ULDC UR4, c[0x0][0x22c] ;  /* 0x00008b0000047ab9 */ /* 0x000fe20000000800 */
[-C--:B------:R-:W-:Y:S01]  /*b560*/  LEA.HI.X.SX32 R37, R4, R62.reuse, 0x1, P6 ;  /* 0x0000003e04257211 */ /* 0x080fe200030f0eff */
[----:B---3--:R-:W3:Y:S01]  /*b570*/  LDC R41, c[0x0][0x248] ;  /* 0x00009200ff297b82 */ /* 0x008ee20000000800 */
[CC--:B------:R-:W-:Y:S01]  /*b580*/  LEA R38, P6, R8.reuse, R61.reuse, 0x1 ;  /* 0x0000003d08267211 */ /* 0x0c0fe200078c08ff */
[----:B------:R4:W-:Y:S03]  /*b590*/  @P3 STG.E.U16 desc[UR6][R2.64], R9 ;  /* 0x0000000902003986 */ /* 0x0009e6000c101506 */
[----:B------:R-:W-:Y:S01]  /*b5a0*/  LEA.HI.X.SX32 R39, R8, R62, 0x1, P6 ;  /* 0x0000003e08277211 */ /* 0x000fe200030f0eff */
[----:B-1----:R-:W-:Y:S01]  /*b5b0*/  IMAD R8, R43, 0x4, R8 ;  /* 0x000000042b087824 */ /* 0x002fe200078e0208 */
[----:B------:R1:W-:Y:S01]  /*b5c0*/  @P2 STG.E.U16 desc[UR6][R36.64], R13 ;  /* 0x0000000d24002986 */ /* 0x0003e2000c101506 */
[----:B------:R-:W3:Y:S02]  /*b5d0*/  LDC R43, c[0x0][0x248] ;  /* 0x00009200ff2b7b82 */ /* 0x000ee40000000800 */
[----:B--2---:R-:W-:Y:S01]  /*b5e0*/  IMAD R4, R45, 0x4, R8 ;  /* 0x000000042d047824 */ /* 0x004fe200078e0208 */
[----:B------:R2:W-:Y:S01]  /*b5f0*/  @P4 STG.E.U16 desc[UR6][R38.64], R17 ;  /* 0x0000001126004986 */ /* 0x0005e2000c101506 */
[----:B----4-:R-:W-:-:S04]  /*b600*/  LEA R2, P4, R8, R61, 0x1 ;  /* 0x0000003d08027211 */ /* 0x010fc800078808ff */
[----:B------:R-:W4:Y:S01]  /*b610*/  LDC R45, c[0x0][0x248] ;  /* 0x00009200ff2d7b82 */ /* 0x000f220000000800 */
[-C--:B------:R-:W-:Y:S01]  /*b620*/  LEA.HI.X.SX32 R3, R8, R62.reuse, 0x1, P4 ;  /* 0x0000003e08037211 */ /* 0x080fe200020f0eff */
[----:B0-----:R-:W-:Y:S01]  /*b630*/  IMAD R8, R47, 0x4, R4 ;  /* 0x000000042f087824 */ /* 0x001fe200078e0204 */
[-C--:B-1----:R-:W-:Y:S02]  /*b640*/  LEA R36, P6, R4, R61.reuse, 0x1 ;  /* 0x0000003d04247211 */ /* 0x082fe400078c08ff */
[----:B------:R-:W-:Y:S01]  /*b650*/  ISETP.LT.AND P5, PT, R100, UR4, !P0 ;  /* 0x0000000464007c0c */ /* 0x000fe2000c7a1270 */
[----:B------:R-:W-:Y:S01]  /*b660*/  ULDC UR4, c[0x0][0x22c] ;  /* 0x00008b0000047ab9 */ /* 0x000fe20000000800 */
[----:B------:R-:W-:Y:S02]  /*b670*/  LEA.HI.X.SX32 R37, R4, R62, 0x1, P6 ;  /* 0x0000003e04257211 */ /* 0x000fe400030f0eff */
[----:B--2---:R-:W-:-:S04]  /*b680*/  LEA R38, P6, R8, R61, 0x1 ;  /* 0x0000003d08267211 */ /* 0x004fc800078c08ff */
[----:B------:R-:W-:Y:S01]  /*b690*/  LEA.HI.X.SX32 R39, R8, R62, 0x1, P6 ;  /* 0x0000003e08277211 */ /* 0x000fe200030f0eff */
[----:B---3--:R-:W-:Y:S01]  /*b6a0*/  IMAD R8, R41, 0x4, R8 ;  /* 0x0000000429087824 */ /* 0x008fe200078e0208 */
[----:B------:R-:W-:Y:S01]  /*b6b0*/  ISETP.LT.AND P3, PT, R101, UR4, !P0 ;  /* 0x0000000465007c0c */ /* 0x000fe2000c761270 */
[----:B------:R-:W0:Y:S01]  /*b6c0*/  LDC R41, c[0x0][0x248] ;  /* 0x00009200ff297b82 */ /* 0x000e220000000800 */
[----:B------:R-:W-:Y:S01]  /*b6d0*/  ULDC UR4, c[0x0][0x22c] ;  /* 0x00008b0000047ab9 */ /* 0x000fe20000000800 */
[----:B------:R1:W-:Y:S01]  /*b6e0*/  @P5 STG.E.U16 desc[UR6][R2.64], R21 ;  /* 0x0000001502005986 */ /* 0x0003e2000c101506 */
[----:B------:R-:W-:Y:S01]  /*b6f0*/  IMAD R12, R43, 0x4, R8 ;  /* 0x000000042b0c7824 */ /* 0x000fe200078e0208 */
[----:B------:R-:W-:Y:S01]  /*b700*/  ISETP.LT.AND P2, PT, R102, UR4, !P0 ;  /* 0x0000000466007c0c */ /* 0x000fe2000c741270 */
[----:B------:R-:W-:-:S03]  /*b710*/  ULDC UR4, c[0x0][0x22c] ;  /* 0x00008b0000047ab9 */ /* 0x000fc60000000800 */
[----:B------:R-:W2:Y:S01]  /*b720*/  LDC R43, c[0x0][0x248] ;  /* 0x00009200ff2b7b82 */ /* 0x000ea20000000800 */
[----:B------:R-:W-:Y:S01]  /*b730*/  ISETP.LT.AND P4, PT, R103, UR4, !P0 ;  /* 0x0000000467007c0c */ /* 0x000fe2000c781270 */
[----:B------:R-:W-:Y:S01]  /*b740*/  ULDC UR4, c[0x0][0x22c] ;  /* 0x00008b0000047ab9 */ /* 0x000fe20000000800 */
[-C--:B-1----:R-:W-:Y:S02]  /*b750*/  LEA R2, P6, R8, R61.reuse, 0x1 ;  /* 0x0000003d08027211 */ /* 0x082fe400078c08ff */
[----:B------:R-:W-:Y:S01]  /*b760*/  ISETP.LT.AND P5, PT, R104, UR4, !P0 ;  /* 0x0000000468007c0c */ /* 0x000fe2000c7a1270 */
[----:B------:R-:W-:Y:S01]  /*b770*/  ULDC UR4, c[0x0][0x22c] ;  /* 0x00008b0000047ab9 */ /* 0x000fe20000000800 */
[-C--:B------:R-:W-:Y:S02]  /*b780*/  LEA.HI.X.SX32 R3, R8, R62.reuse, 0x1, P6 ;  /* 0x0000003e08037211 */ /* 0x080fe400030f0eff */
[CC--:B------:R-:W-:Y:S01]  /*b790*/  LEA R4, P6, R12.reuse, R61.reuse, 0x1 ;  /* 0x0000003d0c047211 */ /* 0x0c0fe200078c08ff */
[----:B------:R1:W-:Y:S01]  /*b7a0*/  @P3 STG.E.U16 desc[UR6][R36.64], R25 ;  /* 0x0000001924003986 */ /* 0x0003e2000c101506 */
[----:B------:R-:W-:Y:S01]  /*b7b0*/  PRMT R9, R5, 0x7632, R9 ;  /* 0x0000763205097816 */ /* 0x000fe20000000009 */
[----:B----4-:R-:W-:Y:S01]  /*b7c0*/  IMAD R8, R45, 0x4, R12 ;  /* 0x000000042d087824 */ /* 0x010fe200078e020c */
[----:B------:R-:W-:Y:S01]  /*b7d0*/  ISETP.LT.AND P3, PT, R105, UR4, !P0 ;  /* 0x0000000469007c0c */ /* 0x000fe2000c761270 */
[----:B------:R-:W-:Y:S01]  /*b7e0*/  @P2 STG.E.U16 desc[UR6][R38.64], R29 ;  /* 0x0000001d26002986 */ /* 0x000fe2000c101506 */
[----:B------:R-:W-:Y:S01]  /*b7f0*/  LEA.HI.X.SX32 R5, R12, R62, 0x1, P6 ;  /* 0x0000003e0c057211 */ /* 0x000fe200030f0eff */
[----:B------:R-:W-:Y:S01]  /*b800*/  ULDC UR4, c[0x0][0x22c] ;  /* 0x00008b0000047ab9 */ /* 0x000fe20000000800 */
[----:B------:R-:W3:Y:S01]  /*b810*/  LDC R12, c[0x0][0x248] ;  /* 0x00009200ff0c7b82 */ /* 0x000ee20000000800 */
[----:B------:R4:W-:Y:S01]  /*b820*/  @P4 STG.E.U16 desc[UR6][R2.64], R33 ;  /* 0x0000002102004986 */ /* 0x0009e2000c101506 */
[----:B-1----:R-:W-:-:S02]  /*b830*/  LEA R36, P6, R8, R61, 0x1 ;  /* 0x0000003d08247211 */ /* 0x002fc400078c08ff */
[----:B------:R-:W-:Y:S01]  /*b840*/  ISETP.LT.AND P2, PT, R106, UR4, !P0 ;  /* 0x000000046a007c0c */ /* 0x000fe2000c741270 */
[----:B------:R2:W-:Y:S01]  /*b850*/  @P5 STG.E.U16 desc[UR6][R4.64], R9 ;  /* 0x0000000904005986 */ /* 0x0005e2000c101506 */
[----:B------:R-:W-:Y:S01]  /*b860*/  LEA.HI.X.SX32 R37, R8, R62, 0x1, P6 ;  /* 0x0000003e08257211 */ /* 0x000fe200030f0eff */
[----:B0-----:R-:W-:Y:S01]  /*b870*/  IMAD R8, R41, 0x4, R8 ;  /* 0x0000000429087824 */ /* 0x001fe200078e0208 */
[----:B------:R-:W-:Y:S01]  /*b880*/  ULDC UR4, c[0x0][0x22c] ;  /* 0x00008b0000047ab9 */ /* 0x000fe20000000800 */
[----:B----4-:R-:W-:Y:S02]  /*b890*/  PRMT R3, R9, 0x7632, R3 ;  /* 0x0000763209037816 */ /* 0x010fe40000000003 */
[----:B------:R-:W-:Y:S01]  /*b8a0*/  ISETP.LT.AND P4, PT, R107, UR4, !P0 ;  /* 0x000000046b007c0c */ /* 0x000fe2000c781270 */
[----:B------:R-:W-:Y:S02]  /*b8b0*/  ULDC UR4, c[0x0][0x22c] ;  /* 0x00008b0000047ab9 */ /* 0x000fe40000000800 */
[----:B------:R0:W-:Y:S01]  /*b8c0*/  @P3 STG.E.U16 desc[UR6][R36.64], R3 ;  /* 0x0000000324003986 */ /* 0x0001e2000c101506 */
[----:B------:R-:W-:Y:S01]  /*b8d0*/  LEA R2, P3, R8, R61, 0x1 ;  /* 0x0000003d08027211 */ /* 0x000fe200078608ff */
[----:B--2---:R-:W-:Y:S01]  /*b8e0*/  IMAD R9, R43, 0x4, R8 ;  /* 0x000000042b097824 */ /* 0x004fe200078e0208 */
[----:B------:R-:W-:-:S02]  /*b8f0*/  PRMT R5, R13, 0x7632, R5 ;  /* 0x000076320d057816 */ /* 0x000fc40000000005 */
[----:B------:R-:W1:Y:S02]  /*b900*/  LDC R13, c[0x0][0x248] ;  /* 0x00009200ff0d7b82 */ /* 0x000e640000000800 */
[----:B------:R-:W-:Y:S02]  /*b910*/  LEA R4, P5, R9, R61, 0x1 ;  /* 0x0000003d09047211 */ /* 0x000fe400078a08ff */
[-C--:B0-----:R-:W-:Y:S02]  /*b920*/  LEA.HI.X.SX32 R3, R8, R62.reuse, 0x1, P3 ;  /* 0x0000003e08037211 */ /* 0x081fe400018f0eff */
[----:B------:R-:W-:Y:S02]  /*b930*/  PRMT R21, R17, 0x7632, R21 ;  /* 0x0000763211157816 */ /* 0x000fe40000000015 */
[----:B------:R-:W-:Y:S01]  /*b940*/  ISETP.LT.AND P6, PT, R108, UR4, !P0 ;  /* 0x000000046c007c0c */ /* 0x000fe2000c7c1270 */
[----:B------:R0:W-:Y:S01]  /*b950*/  @P2 STG.E.U16 desc[UR6][R2.64], R5 ;  /* 0x0000000502002986 */ /* 0x0001e2000c101506 */
[----:B------:R-:W2:Y:S01]  /*b960*/  LDC R17, c[0x0][0x248] ;  /* 0x00009200ff117b82 */ /* 0x000ea20000000800 */
[----:B------:R-:W-:Y:S01]  /*b970*/  ULDC UR4, c[0x0][0x22c] ;  /* 0x00008b0000047ab9 */ /* 0x000fe20000000800 */
[----:B0-----:R-:W-:Y:S01]  /*b980*/  LEA.HI.X.SX32 R5, R9, R62, 0x1, P5 ;  /* 0x0000003e09057211 */ /* 0x001fe200028f0eff */
[----:B---3--:R-:W-:-:S04]  /*b990*/  IMAD R9, R12, 0x4, R9 ;  /* 0x000000040c097824 */ /* 0x008fc800078e0209 */
[----:B------:R0:W-:Y:S01]  /*b9a0*/  @P4 STG.E.U16 desc[UR6][R4.64], R21 ;  /* 0x0000001504004986 */ /* 0x0001e2000c101506 */
[-C--:B------:R-:W-:Y:S01]  /*b9b0*/  LEA R8, P4, R9, R61.reuse, 0x1 ;  /* 0x0000003d09087211 */ /* 0x080fe200078808ff */
[----:B------:R-:W-:Y:S02]  /*b9c0*/  IMAD R3, R16, 0x4, R9 ;  /* 0x0000000410037824 */ /* 0x000fe400078e0209 */
[----:B------:R-:W3:Y:S01]  /*b9d0*/  LDC R16, c[0x0][0x248] ;  /* 0x00009200ff107b82 */ /* 0x000ee20000000800 */
[----:B------:R-:W-:Y:S01]  /*b9e0*/  PRMT R24, R21, 0x7632, R24 ;  /* 0x0000763215187816 */ /* 0x000fe20000000018 */
[----:B------:R-:W-:Y:S01]  /*b9f0*/  IMAD R12, R20, 0x4, R3 ;  /* 0x00000004140c7824 */ /* 0x000fe200078e0203 */
[----:B------:R-:W-:Y:S02]  /*ba00*/  LEA.HI.X.SX32 R9, R9, R62, 0x1, P4 ;  /* 0x0000003e09097211 */ /* 0x000fe400020f0eff */
[----:B------:R-:W-:Y:S01]  /*ba10*/  ISETP.LT.AND P3, PT, R109, UR4, !P0 ;  /* 0x000000046d007c0c */ /* 0x000fe2000c761270 */
[----:B------:R-:W-:Y:S01]  /*ba20*/  ULDC UR4, c[0x0][0x22c] ;  /* 0x00008b0000047ab9 */ /* 0x000fe20000000800 */
[-C--:B------:R-:W-:Y:S01]  /*ba30*/  LEA R2, P4, R3, R61.reuse, 0x1 ;  /* 0x0000003d03027211 */ /* 0x080fe200078808ff */
[----:B------:R4:W-:Y:S01]  /*ba40*/  @P6 STG.E.U16 desc[UR6][R8.64], R24 ;  /* 0x0000001808006986 */ /* 0x0009e2000c101506 */
[----:B0-----:R-:W-:Y:S01]  /*ba50*/  LEA R4, P6, R12, R61, 0x1 ;  /* 0x0000003d0c047211 */ /* 0x001fe200078c08ff */
[----:B------:R-:W0:Y:S01]  /*ba60*/  LDC R21, c[0x0][0x248] ;  /* 0x00009200ff157b82 */ /* 0x000e220000000800 */
[----:B------:R-:W-:-:S02]  /*ba70*/  PRMT R25, R25, 0x7632, R25 ;  /* 0x0000763219197816 */ /* 0x000fc40000000019 */
[-C--:B------:R-:W-:Y:S02]  /*ba80*/  LEA.HI.X.SX32 R3, R3, R62.reuse, 0x1, P4 ;  /* 0x0000003e03037211 */ /* 0x080fe400020f0eff */
[----:B------:R-:W-:Y:S01]  /*ba90*/  LEA.HI.X.SX32 R5, R12, R62, 0x1, P6 ;  /* 0x0000003e0c057211 */ /* 0x000fe200030f0eff */
[----:B-1----:R-:W-:Y:S01]  /*baa0*/  IMAD R12, R13, 0x4, R12 ;  /* 0x000000040d0c7824 */ /* 0x002fe200078e020c */
[----:B------:R-:W-:Y:S01]  /*bab0*/  ISETP.LT.AND P2, PT, R110, UR4, !P0 ;  /* 0x000000046e007c0c */ /* 0x000fe2000c741270 */
[----:B------:R-:W1:Y:S01]  /*bac0*/  LDC R13, c[0x0][0x248] ;  /* 0x00009200ff0d7b82 */ /* 0x000e620000000800 */
[----:B------:R-:W-:Y:S01]  /*bad0*/  ULDC UR4, c[0x0][0x22c] ;  /* 0x00008b0000047ab9 */ /* 0x000fe20000000800 */
[----:B------:R2:W-:Y:S01]  /*bae0*/  @P3 STG.E.U16 desc[UR6][R2.64], R25 ;  /* 0x0000001902003986 */ /* 0x0005e2000c101506 */
[----:B------:R-:W-:Y:S01]  /*baf0*/  ISETP.LT.AND P5, PT, R111, UR4, !P0 ;  /* 0x000000046f007c0c */ /* 0x000fe2000c7a1270 */
[----:B------:R-:W-:Y:S01]  /*bb00*/  ULDC UR4, c[0x0][0x22c] ;  /* 0x00008b0000047ab9 */ /* 0x000fe20000000800 */
[----:B----4-:R-:W-:-:S03]  /*bb10*/  LEA R8, P6, R12, R61, 0x1 ;  /* 0x0000003d0c087211 */ /* 0x010fc600078c08ff */
[----:B------:R-:W4:Y:S01]  /*bb20*/  LDC R20, c[0x0][0x248] ;  /* 0x00009200ff147b82 */ /* 0x000f220000000800 */
[----:B------:R-:W-:Y:S01]  /*bb30*/  ISETP.LT.AND P4, PT, R112, UR4, !P0 ;  /* 0x0000000470007c0c */ /* 0x000fe2000c781270 */
[----:B------:R-:W-:Y:S01]  /*bb40*/  ULDC UR4, c[0x0][0x22c] ;  /* 0x00008b0000047ab9 */ /* 0x000fe20000000800 */
[----:B--2---:R-:W-:Y:S01]  /*bb50*/  IMAD R3, R17, 0x4, R12 ;  /* 0x0000000411037824 */ /* 0x004fe200078e020c */
[----:B------:R-:W-:-:S04]  /*bb60*/  PRMT R29, R29, 0x7632, R29 ;  /* 0x000076321d1d7816 */ /* 0x000fc8000000001d */
[----:B------:R-:W2:Y:S01]  /*bb70*/  LDC R17, c[0x0][0x248] ;  /* 0x00009200ff117b82 */ /* 0x000ea20000000800 */
[-C--:B------:R-:W-:Y:S01]  /*bb80*/  LEA.HI.X.SX32 R9, R12, R62.reuse, 0x1, P6 ;  /* 0x0000003e0c097211 */ /* 0x080fe200030f0eff */
[----:B---3--:R-:W-:Y:S01]  /*bb90*/  IMAD R12, R16, 0x4, R3 ;  /* 0x00000004100c7824 */ /* 0x008fe200078e0203 */
[-C--:B------:R-:W-:Y:S02]  /*bba0*/  LEA R2, P6, R3, R61.reuse, 0x1 ;  /* 0x0000003d03027211 */ /* 0x080fe400078c08ff */
[----:B------:R-:W-:Y:S01]  /*bbb0*/  ISETP.LT.AND P3, PT, R113, UR4, !P0 ;  /* 0x0000000471007c0c */ /* 0x000fe2000c761270 */
[----:B------:R3:W-:Y:S01]  /*bbc0*/  @P2 STG.E.U16 desc[UR6][R4.64], R29 ;  /* 0x0000001d04002986 */ /* 0x0007e2000c101506 */
[----:B------:R-:W-:Y:S01]  /*bbd0*/  LEA.HI.X.SX32 R3, R3, R62, 0x1, P6 ;  /* 0x0000003e03037211 */ /* 0x000fe200030f0eff */
[----:B------:R-:W-:Y:S01]  /*bbe0*/  ULDC UR4, c[0x0][0x22c] ;  /* 0x00008b0000047ab9 */ /* 0x000fe20000000800 */
[----:B------:R-:W-:Y:S01]  /*bbf0*/  PRMT R33, R33, 0x7632, R33 ;  /* 0x0000763221217816 */ /* 0x000fe20000000021 */
[----:B------:R-:W2:Y:S01]  /*bc00*/  LDC R16, c[0x0][0x248] ;  /* 0x00009200ff107b82 */ /* 0x000ea20000000800 */
[----:B---3--:R-:W-:-:S03]  /*bc10*/  LEA R4, P6, R12, R61, 0x1 ;  /* 0x0000003d0c047211 */ /* 0x008fc600078c08ff */
[----:B------:R3:W-:Y:S04]  /*bc20*/  @P5 STG.E.U16 desc[UR6][R8.64], R33 ;  /* 0x0000002108005986 */ /* 0x0007e8000c101506 */
[----:B------:R-:W2:Y:S01]  /*bc30*/  LDC R25, c[0x0][0x248] ;  /* 0x00009200ff197b82 */ /* 0x000ea20000000800 */
[----:B------:R-:W-:Y:S01]  /*bc40*/  LEA.HI.X.SX32 R5, R12, R62, 0x1, P6 ;  /* 0x0000003e0c057211 */ /* 0x000fe200030f0eff */
[----:B0-----:R-:W-:Y:S01]  /*bc50*/  IMAD R12, R21, 0x4, R12 ;  /* 0x00000004150c7824 */ /* 0x001fe200078e020c */
[----:B------:R0:W-:Y:S05]  /*bc60*/  @P4 STG.E.U16 desc[UR6][R2.64], R6 ;  /* 0x0000000602004986 */ /* 0x0001ea000c101506 */
[----:B------:R-:W2:Y:S01]  /*bc70*/  LDC R21, c[0x0][0x248] ;  /* 0x00009200ff157b82 */ /* 0x000ea20000000800 */
[----:B------:R0:W-:Y:S01]  /*bc80*/  @P3 STG.E.U16 desc[UR6][R4.64], R10 ;  /* 0x0000000a04003986 */ /* 0x0001e2000c101506 */
[----:B-1----:R-:W-:Y:S01]  /*bc90*/  IMAD R13, R13, 0x4, R12 ;  /* 0x000000040d0d7824 */ /* 0x002fe200078e020c */
[----:B---3--:R-:W-:-:S02]  /*bca0*/  LEA R8, P3, R12, R61, 0x1 ;  /* 0x0000003d0c087211 */ /* 0x008fc400078608ff */
[----:B------:R-:W-:Y:S01]  /*bcb0*/  ISETP.LT.AND P2, PT, R114, UR4, !P0 ;  /* 0x0000000472007c0c */ /* 0x000fe2000c741270 */
[----:B------:R-:W-:Y:S01]  /*bcc0*/  ULDC UR4, c[0x0][0x22c] ;  /* 0x00008b0000047ab9 */ /* 0x000fe20000000800 */
[-C--:B------:R-:W-:Y:S01]  /*bcd0*/  LEA.HI.X.SX32 R9, R12, R62.reuse, 0x1, P3 ;  /* 0x0000003e0c097211 */ /* 0x080fe200018f0eff */
[----:B----4-:R-:W-:Y:S01]  /*bce0*/  IMAD R12, R20, 0x4, R13 ;  /* 0x00000004140c7824 */ /* 0x010fe200078e020d */
[-C--:B0-----:R-:W-:Y:S01]  /*bcf0*/  LEA R2, P6, R13, R61.reuse, 0x1 ;  /* 0x0000003d0d027211 */ /* 0x081fe200078c08ff */
[----:B------:R-:W0:Y:S01]  /*bd00*/  LDC R20, c[0x0][0x248] ;  /* 0x00009200ff147b82 */ /* 0x000e220000000800 */
[----:B------:R-:W-:Y:S01]  /*bd10*/  ISETP.LT.AND P5, PT, R115, UR4, !P0 ;  /* 0x0000000473007c0c */ /* 0x000fe2000c7a1270 */
[----:B------:R-:W-:Y:S01]  /*bd20*/  ULDC UR4, c[0x0][0x22c] ;  /* 0x00008b0000047ab9 */ /* 0x000fe20000000800 */
[----:B------:R-:W-:Y:S02]  /*bd30*/  LEA.HI.X.SX32 R3, R13, R62, 0x1, P6 ;  /* 0x0000003e0d037211 */ /* 0x000fe400030f0eff */
[----:B------:R-:W-:-:S02]  /*bd40*/  LEA R4, P6, R12, R61, 0x1 ;  /* 0x0000003d0c047211 */ /* 0x000fc400078c08ff */
[----:B------:R-:W-:Y:S01]  /*bd50*/  ISETP.LT.AND P4, PT, R116, UR4, !P0 ;  /* 0x0000000474007c0c */ /* 0x000fe2000c781270 */
[----:B------:R-:W-:Y:S01]  /*bd60*/  ULDC UR4, c[0x0][0x22c] ;  /* 0x00008b0000047ab9 */ /* 0x000fe20000000800 */
[----:B------:R-:W-:Y:S01]  /*bd70*/  LEA.HI.X.SX32 R5, R12, R62, 0x1, P6 ;  /* 0x0000003e0c057211 */ /* 0x000fe200030f0eff */
[----:B--2---:R-:W-:Y:S01]  /*bd80*/  IMAD R12, R17, 0x4, R12 ;  /* 0x00000004110c7824 */ /* 0x004fe200078e020c */
[----:B------:R-:W1:Y:S01]  /*bd90*/  LDC R29, c[0x0][0x248] ;  /* 0x00009200ff1d7b82 */ /* 0x000e620000000800 */
[----:B------:R-:W-:Y:S01]  /*bda0*/  ISETP.LT.AND P3, PT, R117, UR4, !P0 ;  /* 0x0000000475007c0c */ /* 0x000fe2000c761270 */
[----:B------:R2:W-:Y:S01]  /*bdb0*/  @P2 STG.E.U16 desc[UR6][R8.64], R14 ;  /* 0x0000000e08002986 */ /* 0x0005e2000c101506 */
[----:B------:R-:W-:Y:S01]  /*bdc0*/  IMAD R13, R21, 0x4, R12 ;  /* 0x00000004150d7824 */ /* 0x000fe200078e020c */
[----:B------:R-:W-:-:S04]  /*bdd0*/  ULDC UR4, c[0x0][0x22c] ;  /* 0x00008b0000047ab9 */ /* 0x000fc80000000800 */
[----:B------:R-:W3:Y:S01]  /*bde0*/  LDC R17, c[0x0][0x248] ;  /* 0x00009200ff117b82 */ /* 0x000ee20000000800 */
[----:B------:R4:W-:Y:S04]  /*bdf0*/  @P5 STG.E.U16 desc[UR6][R2.64], R18 ;  /* 0x0000001202005986 */ /* 0x0009e8000c101506 */
[----:B------:R0:W-:Y:S03]  /*be00*/  @P4 STG.E.U16 desc[UR6][R4.64], R22 ;  /* 0x0000001604004986 */ /* 0x0001e6000c101506 */
[----:B------:R-:W1:Y:S01]  /*be10*/  LDC R21, c[0x0][0x248] ;  /* 0x00009200ff157b82 */ /* 0x000e620000000800 */
[-C--:B--2---:R-:W-:Y:S02]  /*be20*/  LEA R8, P4, R12, R61.reuse, 0x1 ;  /* 0x0000003d0c087211 */ /* 0x084fe400078808ff */
[----:B------:R-:W-:Y:S01]  /*be30*/  ISETP.LT.AND P2, PT, R118, UR4, !P0 ;  /* 0x0000000476007c0c */ /* 0x000fe2000c741270 */
[----:B------:R-:W-:Y:S01]  /*be40*/  ULDC UR4, c[0x0][0x22c] ;  /* 0x00008b0000047ab9 */ /* 0x000fe20000000800 */
[----:B------:R-:W-:Y:S01]  /*be50*/  LEA.HI.X.SX32 R9, R12, R62, 0x1, P4 ;  /* 0x0000003e0c097211 */ /* 0x000fe200020f0eff */
[----:B------:R-:W-:Y:S01]  /*be60*/  IMAD R12, R16, 0x4, R13 ;  /* 0x00000004100c7824 */ /* 0x000fe200078e020d */
[----:B------:R-:W-:Y:S01]  /*be70*/  ISETP.LT.AND P5, PT, R119, UR4, !P0 ;  /* 0x0000000477007c0c */ /* 0x000fe2000c7a1270 */
[----:B------:R-:W-:Y:S01]  /*be80*/  ULDC UR4, c[0x0][0x22c] ;  /* 0x00008b0000047ab9 */ /* 0x000fe20000000800 */
[-C--:B----4-:R-:W-:Y:S01]  /*be90*/  LEA R2, P4, R13, R61.reuse, 0x1 ;  /* 0x0000003d0d027211 */ /* 0x090fe200078808ff */
[----:B------:R2:W-:Y:S01]  /*bea0*/  @P3 STG.E.U16 desc[UR6][R8.64], R26 ;  /* 0x0000001a08003986 */ /* 0x0005e2000c101506 */
[----:B0-----:R-:W-:-:S02]  /*beb0*/  LEA R4, P3, R12, R61, 0x1 ;  /* 0x0000003d0c047211 */ /* 0x001fc400078608ff */
[-C--:B------:R-:W-:Y:S02]  /*bec0*/  LEA.HI.X.SX32 R3, R13, R62.reuse, 0x1, P4 ;  /* 0x0000003e0d037211 */ /* 0x080fe400020f0eff */
[-C--:B------:R-:W-:Y:S01]  /*bed0*/  LEA.HI.X.SX32 R5, R12, R62.reuse, 0x1, P3 ;  /* 0x0000003e0c057211 */ /* 0x080fe200018f0eff */
[----:B---3--:R-:W-:Y:S02]  /*bee0*/  IMAD R12, R17, 0x4, R12 ;  /* 0x00000004110c7824 */ /* 0x008fe400078e020c */
[----:B------:R-:W0:Y:S01]  /*bef0*/  LDC R17, c[0x0][0x248] ;  /* 0x00009200ff117b82 */ /* 0x000e220000000800 */
[----:B------:R3:W-:Y:S01]  /*bf00*/  @P2 STG.E.U16 desc[UR6][R2.64], R30 ;  /* 0x0000001e02002986 */ /* 0x0007e2000c101506 */
[----:B------:R-:W-:Y:S01]  /*bf10*/  ISETP.LT.AND P6, PT, R120, UR4, !P0 ;  /* 0x0000000478007c0c */ /* 0x000fe2000c7c1270 */
[----:B------:R-:W-:Y:S02]  /*bf20*/  ULDC UR4, c[0x0][0x22c] ;  /* 0x00008b0000047ab9 */ /* 0x000fe40000000800 */
[----:B------:R4:W-:Y:S01]  /*bf30*/  @P5 STG.E.U16 desc[UR6][R4.64], R34 ;  /* 0x0000002204005986 */ /* 0x0009e2000c101506 */
[----:B-1----:R-:W-:Y:S01]  /*bf40*/  IMAD R13, R21, 0x4, R12 ;  /* 0x00000004150d7824 */ /* 0x002fe200078e020c */
[C---:B--2---:R-:W-:Y:S01]  /*bf50*/  LEA R8, P5, R12.reuse, R61, 0x1 ;  /* 0x0000003d0c087211 */ /* 0x044fe200078a08ff */
[----:B------:R-:W1:Y:S03]  /*bf60*/  LDC R21, c[0x0][0x248] ;  /* 0x00009200ff157b82 */ /* 0x000e660000000800 */
[----:B------:R-:W-:-:S02]  /*bf70*/  LEA.HI.X.SX32 R9, R12, R62, 0x1, P5 ;  /* 0x0000003e0c097211 */ /* 0x000fc400028f0eff */
[-C--:B---3--:R-:W-:Y:S02]  /*bf80*/  LEA R2, P5, R13, R61.reuse, 0x1 ;  /* 0x0000003d0d027211 */ /* 0x088fe400078a08ff */
[----:B------:R-:W-:Y:S01]  /*bf90*/  ISETP.LT.AND P4, PT, R121, UR4, !P0 ;  /* 0x0000000479007c0c */ /* 0x000fe2000c781270 */
[----:B------:R-:W-:Y:S01]  /*bfa0*/  ULDC UR4, c[0x0][0x22c] ;  /* 0x00008b0000047ab9 */ /* 0x000fe20000000800 */
[----:B----4-:R-:W-:Y:S01]  /*bfb0*/  PRMT R5, R6, 0x7632, R5 ;  /* 0x0000763206057816 */ /* 0x010fe20000000005 */
[----:B------:R-:W-:Y:S01]  /*bfc0*/  IMAD R6, R20, 0x4, R13 ;  /* 0x0000000414067824 */ /* 0x000fe200078e020d */
[----:B------:R-:W-:Y:S02]  /*bfd0*/  LEA.HI.X.SX32 R3, R13, R62, 0x1, P5 ;  /* 0x0000003e0d037211 */ /* 0x000fe400028f0eff */
[----:B------:R-:W-:Y:S01]  /*bfe0*/  ISETP.LT.AND P2, PT, R122, UR4, !P0 ;  /* 0x000000047a007c0c */ /* 0x000fe2000c741270 */
[----:B------:R-:W2:Y:S01]  /*bff0*/  LDC R13, c[0x0][0x248] ;  /* 0x00009200ff0d7b82 */ /* 0x000ea20000000800 */
[----:B------:R3:W-:Y:S01]  /*c000*/  @P6 STG.E.U16 desc[UR6][R8.64], R5 ;  /* 0x0000000508006986 */ /* 0x0007e2000c101506 */
[----:B------:R-:W-:Y:S01]  /*c010*/  LEA R4, P6, R6, R61, 0x1 ;  /* 0x0000003d06047211 */ /* 0x000fe200078c08ff */
[----:B------:R-:W-:Y:S01]  /*c020*/  ULDC UR4, c[0x0][0x22c] ;  /* 0x00008b0000047ab9 */ /* 0x000fe20000000800 */
[----:B------:R-:W-:-:S02]  /*c030*/  PRMT R10, R10, 0x7632, R10 ;  /* 0x000076320a0a7816 */ /* 0x000fc4000000000a */
[----:B------:R-:W-:-:S03]  /*c040*/  PRMT R14, R14, 0x7632, R14 ;  /* 0x000076320e0e7816 */ /* 0x000fc6000000000e */
[----:B------:R1:W-:Y:S01]  /*c050*/  @P4 STG.E.U16 desc[UR6][R2.64], R10 ;  /* 0x0000000a02004986 */ /* 0x0003e2000c101506 */
[----:B---3--:R-:W-:Y:S01]  /*c060*/  LEA.HI.X.SX32 R5, R6, R62, 0x1, P6 ;  /* 0x0000003e06057211 */ /* 0x008fe200030f0eff */
[----:B0-----:R-:W-:Y:S02]  /*c070*/  IMAD R6, R17, 0x4, R6 ;  /* 0x0000000411067824 */ /* 0x001fe400078e0206 */
[----:B------:R-:W0:Y:S02]  /*c080*/  LDC R17, c[0x0][0x248] ;  /* 0x00009200ff117b82 */ /* 0x000e240000000800 */
[----:B------:R3:W-:Y:S01]  /*c090*/  @P2 STG.E.U16 desc[UR6][R4.64], R14 ;  /* 0x0000000e04002986 */ /* 0x0007e2000c101506 */
[----:B------:R-:W-:Y:S01]  /*c0a0*/  LEA R8, P2, R6, R61, 0x1 ;  /* 0x0000003d06087211 */ /* 0x000fe200078408ff */
[----:B-1----:R-:W-:-:S04]  /*c0b0*/  IMAD R10, R21, 0x4, R6 ;  /* 0x00000004150a7824 */ /* 0x002fc800078e0206 */
[----:B------:R-:W1:Y:S01]  /*c0c0*/  LDC R21, c[0x0][0x248] ;  /* 0x00009200ff157b82 */ /* 0x000e620000000800 */
[-C--:B------:R-:W-:Y:S02]  /*c0d0*/  LEA.HI.X.SX32 R9, R6, R62.reuse, 0x1, P2 ;  /* 0x0000003e06097211 */ /* 0x080fe400010f0eff */
[----:B------:R-:W-:Y:S02]  /*c0e0*/  ISETP.LT.AND P3, PT, R123, UR5, !P0 ;  /* 0x000000057b007c0c */ /* 0x000fe4000c761270 */
[----:B------:R-:W-:Y:S02]  /*c0f0*/  LEA R2, P2, R10, R61, 0x1 ;  /* 0x0000003d0a027211 */ /* 0x000fe400078408ff */
[----:B------:R-:W-:Y:S01]  /*c100*/  ISETP.LT.AND P5, PT, R128, UR4, !P0 ;  /* 0x0000000480007c0c */ /* 0x000fe2000c7a1270 */
[----:B------:R-:W-:Y:S01]  /*c110*/  ULDC UR4, c[0x0][0x22c] ;  /* 0x00008b0000047ab9 */ /* 0x000fe20000000800 */
[----:B------:R-:W-:Y:S01]  /*c120*/  LEA.HI.X.SX32 R3, R10, R62, 0x1, P2 ;  /* 0x0000003e0a037211 */ /* 0x000fe200010f0eff */
[----:B--2---:R-:W-:-:S02]  /*c130*/  IMAD R10, R13, 0x4, R10 ;  /* 0x000000040d0a7824 */ /* 0x004fc400078e020a */
[----:B------:R-:W2:Y:S01]  /*c140*/  LDC R13, c[0x0][0x248] ;  /* 0x00009200ff0d7b82 */ /* 0x000ea20000000800 */
[----:B------:R-:W-:Y:S02]  /*c150*/  PRMT R18, R18, 0x7632, R18 ;  /* 0x0000763212127816 */ /* 0x000fe40000000012 */
[----:B------:R-:W-:Y:S02]  /*c160*/  PRMT R22, R22, 0x7632, R22 ;  /* 0x0000763216167816 */ /* 0x000fe40000000016 */
[----:B------:R-:W-:Y:S01]  /*c170*/  ISETP.LT.AND P6, PT, R129, UR4, !P0 ;  /* 0x0000000481007c0c */ /* 0x000fe2000c7c1270 */
[----:B------:R4:W-:Y:S01]  /*c180*/  @P3 STG.E.U16 desc[UR6][R8.64], R18 ;  /* 0x0000001208003986 */ /* 0x0009e2000c101506 */
[----:B0-----:R-:W-:Y:S01]  /*c190*/  IMAD R6, R17, 0x4, R10 ;  /* 0x0000000411067824 */ /* 0x001fe200078e020a */
[----:B------:R-:W-:Y:S01]  /*c1a0*/  PRMT R26, R26, 0x7632, R26 ;  /* 0x000076321a1a7816 */ /* 0x000fe2000000001a */
[----:B------:R-:W0:Y:S01]  /*c1b0*/  LDC R17, c[0x0][0x248] ;  /* 0x00009200ff117b82 */ /* 0x000e220000000800 */
[----:B------:R4:W-:Y:S01]  /*c1c0*/  @P5 STG.E.U16 desc[UR6][R2.64], R22 ;  /* 0x0000001602005986 */ /* 0x0009e2000c101506 */
[----:B---3--:R-:W-:Y:S01]  /*c1d0*/  LEA R4, P5, R10, R61, 0x1 ;  /* 0x0000003d0a047211 */ /* 0x008fe200078a08ff */
[----:B------:R-:W-:-:S03]  /*c1e0*/  ULDC UR4, c[0x0][0x22c] ;  /* 0x00008b0000047ab9 */ /* 0x000fc60000000800 */
[----:B------:R-:W-:Y:S01]  /*c1f0*/  LEA.HI.X.SX32 R5, R10, R62, 0x1, P5 ;  /* 0x0000003e0a057211 */ /* 0x000fe200028f0eff */
[----:B-1----:R-:W-:Y:S01]  /*c200*/  IMAD R10, R21, 0x4, R6 ;  /* 0x00000004150a7824 */ /* 0x002fe200078e0206 */
[----:B------:R-:W-:Y:S01]  /*c210*/  ISETP.LT.AND P4, PT, R130, UR4, !P0 ;  /* 0x0000000482007c0c */ /* 0x000fe2000c781270 */
[----:B------:R-:W-:Y:S01]  /*c220*/  ULDC UR4, c[0x0][0x22c] ;  /* 0x00008b0000047ab9 */ /* 0x000fe20000000800 */
[-C--:B----4-:R-:W-:Y:S01]  /*c230*/  LEA R8, P5, R6, R61.reuse, 0x1 ;  /* 0x0000003d06087211 */ /* 0x090fe200078a08ff */
[----:B------:R1:W-:Y:S01]  /*c240*/  @P6 STG.E.U16 desc[UR6][R4.64], R26 ;  /* 0x0000001a04006986 */ /* 0x0003e2000c101506 */
[----:B------:R-:W-:Y:S01]  /*c250*/  ISETP.LT.AND P3, PT, R131, UR4, !P0 ;  /* 0x0000000483007c0c */ /* 0x000fe2000c761270 */
[----:B------:R-:W3:Y:S01]  /*c260*/  LDC R21, c[0x0][0x248] ;  /* 0x00009200ff157b82 */ /* 0x000ee20000000800 */
[----:B------:R-:W-:Y:S01]  /*c270*/  LEA R2, P6, R10, R61, 0x1 ;  /* 0x0000003d0a027211 */ /* 0x000fe200078c08ff */
[----:B------:R-:W-:-:S03]  /*c280*/  ULDC UR4, c[0x0][0x22c] ;  /* 0x00008b0000047ab9 */ /* 0x000fc60000000800 */
[-C--:B------:R-:W-:Y:S01]  /*c290*/  LEA.HI.X.SX32 R3, R10, R62.reuse, 0x1, P6 ;  /* 0x0000003e0a037211 */ /* 0x080fe200030f0eff */
[----:B--2---:R-:W-:Y:S02]  /*c2a0*/  IMAD R10, R13, 0x4, R10 ;  /* 0x000000040d0a7824 */ /* 0x004fe400078e020a */
[----:B------:R-:W2:Y:S01]  /*c2b0*/  LDC R13, c[0x0][0x248] ;  /* 0x00009200ff0d7b82 */ /* 0x000ea20000000800 */
[----:B------:R-:W-:Y:S02]  /*c2c0*/  PRMT R30, R30, 0x7632, R30 ;  /* 0x000076321e1e7816 */ /* 0x000fe4000000001e */
[----:B------:R-:W-:Y:S02]  /*c2d0*/  LEA.HI.X.SX32 R9, R6, R62, 0x1, P5 ;  /* 0x0000003e06097211 */ /* 0x000fe400028f0eff */
[----:B------:R-:W-:Y:S01]  /*c2e0*/  PRMT R34, R34, 0x7632, R34 ;  /* 0x0000763222227816 */ /* 0x000fe20000000022 */
[----:B0-----:R-:W-:Y:S02]  /*c2f0*/  IMAD R6, R17, 0x4, R10 ;  /* 0x0000000411067824 */ /* 0x001fe400078e020a */
[----:B------:R0:W-:Y:S01]  /*c300*/  @P4 STG.E.U16 desc[UR6][R8.64], R30 ;  /* 0x0000001e08004986 */ /* 0x0001e2000c101506 */
[----:B------:R-:W4:Y:S03]  /*c310*/  LDC R17, c[0x0][0x248] ;  /* 0x00009200ff117b82 */ /* 0x000f260000000800 */
[----:B------:R3:W-:Y:S01]  /*c320*/  @P3 STG.E.U16 desc[UR6][R2.64], R34 ;  /* 0x0000002202003986 */ /* 0x0007e2000c101506 */
[----:B-1----:R-:W-:-:S04]  /*c330*/  LEA R4, P3, R10, R61, 0x1 ;  /* 0x0000003d0a047211 */ /* 0x002fc800078608ff */
[-C--:B------:R-:W-:Y:S01]  /*c340*/  LEA.HI.X.SX32 R5, R10, R62.reuse, 0x1, P3 ;  /* 0x0000003e0a057211 */ /* 0x080fe200018f0eff */
[----:B------:R-:W-:Y:S01]  /*c350*/  IMAD R10, R25, 0x4, R6 ;  /* 0x00000004190a7824 */ /* 0x000fe200078e0206 */
[-C--:B0-----:R-:W-:Y:S01]  /*c360*/  LEA R8, P6, R6, R61.reuse, 0x1 ;  /* 0x0000003d06087211 */ /* 0x081fe200078c08ff */
[----:B------:R-:W0:Y:S01]  /*c370*/  LDC R25, c[0x0][0x248] ;  /* 0x00009200ff197b82 */ /* 0x000e220000000800 */
[----:B------:R-:W-:Y:S01]  /*c380*/  ISETP.LT.AND P2, PT, R132, UR4, !P0 ;  /* 0x0000000484007c0c */ /* 0x000fe2000c741270 */
[----:B------:R-:W-:Y:S01]  /*c390*/  ULDC UR4, c[0x0][0x22c] ;  /* 0x00008b0000047ab9 */ /* 0x000fe20000000800 */
[-C--:B------:R-:W-:Y:S02]  /*c3a0*/  LEA.HI.X.SX32 R9, R6, R62.reuse, 0x1, P6 ;  /* 0x0000003e06097211 */ /* 0x080fe400030f0eff */
[C---:B---3--:R-:W-:Y:S02]  /*c3b0*/  LEA R2, P6, R10.reuse, R61, 0x1 ;  /* 0x0000003d0a027211 */ /* 0x048fe400078c08ff */
[----:B------:R-:W-:Y:S01]  /*c3c0*/  ISETP.LT.AND P5, PT, R133, UR4, !P0 ;  /* 0x0000000485007c0c */ /* 0x000fe2000c7a1270 */
[----:B------:R-:W-:Y:S01]  /*c3d0*/  ULDC UR4, c[0x0][0x22c] ;  /* 0x00008b0000047ab9 */ /* 0x000fe20000000800 */
[----:B------:R-:W-:Y:S01]  /*c3e0*/  LEA.HI.X.SX32 R3, R10, R62, 0x1, P6 ;  /* 0x0000003e0a037211 */ /* 0x000fe200030f0eff */
[----:B--2---:R-:W-:Y:S01]  /*c3f0*/  IMAD R10, R13, 0x4, R10 ;  /* 0x000000040d0a7824 */ /* 0x004fe200078e020a */
[----:B------:R-:W-:Y:S01]  /*c400*/  ISETP.LT.AND P4, PT, R134, UR4, !P0 ;  /* 0x0000000486007c0c */ /* 0x000fe2000c781270 */
[----:B------:R-:W-:-:S02]  /*c410*/  ULDC UR4, c[0x0][0x22c] ;  /* 0x00008b0000047ab9 */ /* 0x000fc40000000800 */
[----:B------:R-:W-:Y:S02]  /*c420*/  IMAD R6, R21, 0x4, R10 ;  /* 0x0000000415067824 */ /* 0x000fe400078e020a */
[----:B------:R-:W1:Y:S01]  /*c430*/  LDC R21, c[0x0][0x248] ;  /* 0x00009200ff157b82 */ /* 0x000e620000000800 */
[----:B------:R2:W-:Y:S01]  /*c440*/  @P2 STG.E.U16 desc[UR6][R4.64], R7 ;  /* 0x0000000704002986 */ /* 0x0005e2000c101506 */
[----:B------:R-:W-:Y:S01]  /*c450*/  ISETP.LT.AND P3, PT, R135, UR4, !P0 ;  /* 0x0000000487007c0c */ /* 0x000fe2000c761270 */
[----:B------:R-:W-:Y:S02]  /*c460*/  ULDC UR4, c[0x0][0x22c] ;  /* 0x00008b0000047ab9 */ /* 0x000fe40000000800 */
[----:B------:R3:W-:Y:S01]  /*c470*/  @P5 STG.E.U16 desc[UR6][R8.64], R11 ;  /* 0x0000000b08005986 */ /* 0x0007e2000c101506 */
[----:B------:R-:W-:Y:S01]  /*c480*/  ISETP.LT.AND P2, PT, R136, UR4, !P0 ;  /* 0x0000000488007c0c */ /* 0x000fe2000c741270 */
[----:B------:R-:W-:Y:S01]  /*c490*/  ULDC UR4, c[0x0][0x22c] ;  /* 0x00008b0000047ab9 */ /* 0x000fe20000000800 */
[----:B--2---:R-:W-:-:S04]  /*c4a0*/  LEA R4, P6, R10, R61, 0x1 ;  /* 0x0000003d0a047211 */ /* 0x004fc800078c08ff */
[-C--:B------:R-:W-:Y:S01]  /*c4b0*/  LEA.HI.X.SX32 R5, R10, R62.reuse, 0x1, P6 ;  /* 0x0000003e0a057211 */ /* 0x080fe200030f0eff */
[----:B----4-:R-:W-:Y:S01]  /*c4c0*/  IMAD R10, R17, 0x4, R6 ;  /* 0x00000004110a7824 */ /* 0x010fe200078e0206 */
[CC--:B---3--:R-:W-:Y:S01]  /*c4d0*/  LEA R8, P6, R6.reuse, R61.reuse, 0x1 ;  /* 0x0000003d06087211 */ /* 0x0c8fe200078c08ff */
[----:B------:R2:W-:Y:S01]  /*c4e0*/  @P4 STG.E.U16 desc[UR6][R2.64], R15 ;  /* 0x0000000f02004986 */ /* 0x0005e2000c101506 */
[----:B------:R-:W-:Y:S01]  /*c4f0*/  ISETP.LT.AND P5, PT, R137, UR4, !P0 ;  /* 0x0000000489007c0c */ /* 0x000fe2000c7a1270 */
[----:B------:R-:W-:Y:S01]  /*c500*/  ULDC UR4, c[0x0][0x22c] ;  /* 0x00008b0000047ab9 */ /* 0x000fe20000000800 */
[----:B------:R-:W-:Y:S01]  /*c510*/  LEA.HI.X.SX32 R9, R6, R62, 0x1, P6 ;  /* 0x0000003e06097211 */ /* 0x000fe200030f0eff */
[----:B0-----:R-:W-:Y:S01]  /*c520*/  IMAD R6, R25, 0x4, R10 ;  /* 0x0000000419067824 */ /* 0x001fe200078e020a */
[----:B------:R-:W-:Y:S01]  /*c530*/  ISETP.LT.AND P4, PT, R138, UR4, !P0 ;  /* 0x000000048a007c0c */ /* 0x000fe2000c781270 */
[----:B------:R-:W0:Y:S01]  /*c540*/  LDC R17, c[0x0][0x248] ;  /* 0x00009200ff117b82 */ /* 0x000e220000000800 */
[----:B------:R3:W-:Y:S01]  /*c550*/  @P3 STG.E.U16 desc[UR6][R4.64], R19 ;  /* 0x0000001304003986 */ /* 0x0007e2000c101506 */
[----:B------:R-:W-:Y:S01]  /*c560*/  ULDC UR4, c[0x0][0x22c] ;  /* 0x00008b0000047ab9 */ /* 0x000fe20000000800 */
[----:B--2---:R-:W-:-:S05]  /*c570*/  LEA R2, P6, R10, R61, 0x1 ;  /* 0x0000003d0a027211 */ /* 0x004fca00078c08ff */
[----:B------:R-:W2:Y:S01]  /*c580*/  LDC R25, c[0x0][0x248] ;  /* 0x00009200ff197b82 */ /* 0x000ea20000000800 */
[-C--:B------:R-:W-:Y:S02]  /*c590*/  LEA.HI.X.SX32 R3, R10, R62.reuse, 0x1, P6 ;  /* 0x0000003e0a037211 */ /* 0x080fe400030f0eff */
[CC--:B------:R-:W-:Y:S01]  /*c5a0*/  LEA R12, P6, R6.reuse, R61.reuse, 0x1 ;  /* 0x0000003d060c7211 */ /* 0x0c0fe200078c08ff */
[----:B------:R4:W-:Y:S03]  /*c5b0*/  @P2 STG.E.U16 desc[UR6][R8.64], R23 ;  /* 0x0000001708002986 */ /* 0x0009e6000c101506 */
[----:B------:R-:W-:Y:S01]  /*c5c0*/  LEA.HI.X.SX32 R13, R6, R62, 0x1, P6 ;  /* 0x0000003e060d7211 */ /* 0x000fe200030f0eff */
[----:B-1----:R-:W-:Y:S01]  /*c5d0*/  IMAD R6, R21, 0x4, R6 ;  /* 0x0000000415067824 */ /* 0x002fe200078e0206 */
[----:B------:R-:W-:Y:S01]  /*c5e0*/  @P5 STG.E.U16 desc[UR6][R2.64], R27 ;  /* 0x0000001b02005986 */ /* 0x000fe2000c101506 */
[----:B------:R-:W-:Y:S01]  /*c5f0*/  ISETP.LT.AND P3, PT, R139, UR4, !P0 ;  /* 0x000000048b007c0c */ /* 0x000fe2000c761270 */
[----:B------:R-:W1:Y:S01]  /*c600*/  LDC R21, c[0x0][0x248] ;  /* 0x00009200ff157b82 */ /* 0x000e620000000800 */
[----:B------:R-:W-:Y:S01]  /*c610*/  ULDC UR4, c[0x0][0x22c] ;  /* 0x00008b0000047ab9 */ /* 0x000fe20000000800 */
[----:B------:R4:W-:Y:S01]  /*c620*/  @P4 STG.E.U16 desc[UR6][R12.64], R31 ;  /* 0x0000001f0c004986 */ /* 0x0009e2000c101506 */
[----:B---3--:R-:W-:-:S05]  /*c630*/  LEA R4, P4, R6, R61, 0x1 ;  /* 0x0000003d06047211 */ /* 0x008fca00078808ff */
[----:B----4-:R-:W3:Y:S01]  /*c640*/  LDC R9, c[0x0][0x248] ;  /* 0x00009200ff097b82 */ /* 0x010ee20000000800 */
[----:B------:R-:W-:Y:S01]  /*c650*/  IMAD R8, R29, 0x4, R6 ;  /* 0x000000041d087824 */ /* 0x000fe200078e0206 */
[----:B------:R-:W-:Y:S01]  /*c660*/  ISETP.LT.AND P2, PT, R140, UR4, !P0 ;  /* 0x000000048c007c0c */ /* 0x000fe2000c741270 */
[----:B------:R-:W-:Y:S01]  /*c670*/  ULDC UR4, c[0x0][0x22c] ;  /* 0x00008b0000047ab9 */ /* 0x000fe20000000800 */
[-C--:B------:R-:W-:Y:S02]  /*c680*/  LEA.HI.X.SX32 R5, R6, R62.reuse, 0x1, P4 ;  /* 0x0000003e06057211 */ /* 0x080fe400020f0eff */
[CC--:B------:R-:W-:Y:S02]  /*c690*/  LEA R6, P4, R8.reuse, R61.reuse, 0x1 ;  /* 0x0000003d08067211 */ /* 0x0c0fe400078808ff */
[----:B------:R-:W4:Y:S01]  /*c6a0*/  LDC R13, c[0x0][0x248] ;  /* 0x00009200ff0d7b82 */ /* 0x000f220000000800 */
[----:B------:R-:W-:Y:S02]  /*c6b0*/  PRMT R3, R7, 0x7632, R3 ;  /* 0x0000763207037816 */ /* 0x000fe40000000003 */
[----:B------:R-:W-:Y:S01]  /*c6c0*/  ISETP.LT.AND P6, PT, R141, UR4, !P0 ;  /* 0x000000048d007c0c */ /* 0x000fe2000c7c1270 */
[----:B------:R-:W-:Y:S01]  /*c6d0*/  ULDC UR4, c[0x0][0x22c] ;  /* 0x00008b0000047ab9 */ /* 0x000fe20000000800 */
[-C--:B------:R-:W-:Y:S01]  /*c6e0*/  LEA.HI.X.SX32 R7, R8, R62.reuse, 0x1, P4 ;  /* 0x0000003e08077211 */ /* 0x080fe200020f0eff */
[----:B0-----:R-:W-:Y:S01]  /*c6f0*/  IMAD R8, R17, 0x4, R8 ;  /* 0x0000000411087824 */ /* 0x001fe200078e0208 */
[----:B------:R-:W-:Y:S01]  /*c700*/  ISETP.LT.AND P5, PT, R142, UR4, !P0 ;  /* 0x000000048e007c0c */ /* 0x000fe2000c7a1270 */
[----:B------:R-:W0:Y:S01]  /*c710*/  LDC R17, c[0x0][0x248] ;  /* 0x00009200ff117b82 */ /* 0x000e220000000800 */
[----:B------:R-:W-:Y:S01]  /*c720*/  ULDC UR4, c[0x0][0x22c] ;  /* 0x00008b0000047ab9 */ /* 0x000fe20000000800 */
[----:B------:R-:W-:Y:S01]  /*c730*/  @P3 STG.E.U16 desc[UR6][R4.64], R35 ;  /* 0x0000002304003986 */ /* 0x000fe2000c101506 */
[----:B------:R-:W-:Y:S01]  /*c740*/  ISETP.LT.AND P4, PT, R143, UR4, !P0 ;  /* 0x000000048f007c0c */ /* 0x000fe2000c781270 */
[----:B------:R-:W-:Y:S01]  /*c750*/  ULDC UR4, c[0x0][0x22c] ;  /* 0x00008b0000047ab9 */ /* 0x000fe20000000800 */
[----:B------:R-:W-:Y:S01]  /*c760*/  LEA R2, P3, R8, R61, 0x1 ;  /* 0x0000003d08027211 */ /* 0x000fe200078608ff */
[----:B------:R2:W-:Y:S01]  /*c770*/  @P2 STG.E.U16 desc[UR6][R6.64], R3 ;  /* 0x0000000306002986 */ /* 0x0005e2000c101506 */
[----:B------:R-:W-:Y:S01]  /*c780*/  ISETP.LT.AND P2, PT, R144, UR4, !P0 ;  /* 0x0000000490007c0c */ /* 0x000fe2000c741270 */
[----:B------:R-:W-:Y:S01]  /*c790*/  ULDC UR4, c[0x0][0x22c] ;  /* 0x00008b0000047ab9 */ /* 0x000fe20000000800 */
[----:B------:R-:W-:Y:S01]  /*c7a0*/  PRMT R11, R11, 0x7632, R11 ;  /* 0x000076320b0b7816 */ /* 0x000fe2000000000b */
[----:B------:R-:W0:Y:S01]  /*c7b0*/  LDC R12, c[0x0][0x248] ;  /* 0x00009200ff0c7b82 */ /* 0x000e220000000800 */
[----:B--2---:R-:W-:Y:S01]  /*c7c0*/  LEA.HI.X.SX32 R3, R8, R62, 0x1, P3 ;  /* 0x0000003e08037211 */ /* 0x004fe200018f0eff */
[----:B---3--:R-:W-:Y:S01]  /*c7d0*/  IMAD R8, R9, 0x4, R8 ;  /* 0x0000000409087824 */ /* 0x008fe200078e0208 */
[----:B------:R-:W-:Y:S01]  /*c7e0*/  ISETP.LT.AND P3, PT, R145, UR4, !P0 ;  /* 0x0000000491007c0c */ /* 0x000fe2000c761270 */
[----:B------:R-:W-:-:S02]  /*c7f0*/  ULDC UR4, c[0x0][0x22c] ;  /* 0x00008b0000047ab9 */ /* 0x000fc40000000800 */
[----:B------:R-:W-:Y:S01]  /*c800*/  ISETP.LT.AND P0, PT, R0, UR4, !P0 ;  /* 0x0000000400007c0c */ /* 0x000fe2000c701270 */
[----:B------:R2:W-:Y:S01]  /*c810*/  @P6 STG.E.U16 desc[UR6][R2.64], R11 ;  /* 0x0000000b02006986 */ /* 0x0005e2000c101506 */
[----:B------:R-:W-:Y:S01]  /*c820*/  LEA R4, P6, R8, R61, 0x1 ;  /* 0x0000003d08047211 */ /* 0x000fe200078c08ff */
[----:B-1----:R-:W-:-:S03]  /*c830*/  IMAD R0, R21, 0x4, R8 ;  /* 0x0000000415007824 */ /* 0x002fc600078e0208 */
[-C--:B------:R-:W-:Y:S01]  /*c840*/  LEA.HI.X.SX32 R5, R8, R62.reuse, 0x1, P6 ;  /* 0x0000003e08057211 */ /* 0x080fe200030f0eff */
[----:B----4-:R-:W-:Y:S01]  /*c850*/  IMAD R8, R13, 0x4, R0 ;  /* 0x000000040d087824 */ /* 0x010fe200078e0200 */
[CC--:B------:R-:W-:Y:S02]  /*c860*/  LEA R6, P6, R0.reuse, R61.reuse, 0x1 ;  /* 0x0000003d00067211 */ /* 0x0c0fe400078c08ff */
[----:B------:R-:W-:Y:S02]  /*c870*/  PRMT R15, R15, 0x7632, R15 ;  /* 0x000076320f0f7816 */ /* 0x000fe4000000000f */
[----:B------:R-:W-:Y:S01]  /*c880*/  LEA.HI.X.SX32 R7, R0, R62, 0x1, P6 ;  /* 0x0000003e00077211 */ /* 0x000fe200030f0eff */
[----:B0-----:R-:W-:Y:S01]  /*c890*/  IMAD R0, R17, 0x4, R8 ;  /* 0x0000000411007824 */ /* 0x001fe200078e0208 */
[----:B------:R-:W-:Y:S01]  /*c8a0*/  PRMT R19, R19, 0x7632, R19 ;  /* 0x0000763213137816 */ /* 0x000fe20000000013 */
[----:B------:R0:W-:Y:S01]  /*c8b0*/  @P5 STG.E.U16 desc[UR6][R4.64], R15 ;  /* 0x0000000f04005986 */ /* 0x0001e2000c101506 */
[----:B--2---:R-:W-:Y:S01]  /*c8c0*/  LEA R2, P5, R8, R61, 0x1 ;  /* 0x0000003d08027211 */ /* 0x004fe200078a08ff */
[----:B------:R-:W-:-:S02]  /*c8d0*/  IMAD R11, R25, 0x4, R0 ;  /* 0x00000004190b7824 */ /* 0x000fc400078e0200 */
[----:B------:R1:W-:Y:S01]  /*c8e0*/  @P4 STG.E.U16 desc[UR6][R6.64], R19 ;  /* 0x0000001306004986 */ /* 0x0003e2000c101506 */
[-C--:B------:R-:W-:Y:S02]  /*c8f0*/  LEA.HI.X.SX32 R3, R8, R62.reuse, 0x1, P5 ;  /* 0x0000003e08037211 */ /* 0x080fe400028f0eff */
[-C--:B------:R-:W-:Y:S02]  /*c900*/  LEA R8, P5, R0, R61.reuse, 0x1 ;  /* 0x0000003d00087211 */ /* 0x080fe400078a08ff */
[----:B------:R-:W-:Y:S01]  /*c910*/  LEA R10, P4, R11, R61, 0x1 ;  /* 0x0000003d0b0a7211 */ /* 0x000fe200078808ff */
[----:B------:R-:W-:Y:S01]  /*c920*/  IMAD R12, R12, 0x4, R11 ;  /* 0x000000040c0c7824 */ /* 0x000fe200078e020b */
[----:B------:R-:W-:Y:S02]  /*c930*/  PRMT R23, R23, 0x7632, R23 ;  /* 0x0000763217177816 */ /* 0x000fe40000000017 */
[----:B------:R-:W-:Y:S02]  /*c940*/  PRMT R27, R27, 0x7632, R27 ;  /* 0x000076321b1b7816 */ /* 0x000fe4000000001b */
[----:B------:R-:W-:-:S02]  /*c950*/  LEA.HI.X.SX32 R9, R0, R62, 0x1, P5 ;  /* 0x0000003e00097211 */ /* 0x000fc400028f0eff */
[----:B------:R-:W-:Y:S02]  /*c960*/  PRMT R31, R31, 0x7632, R31 ;  /* 0x000076321f1f7816 */ /* 0x000fe4000000001f */
[----:B------:R-:W-:Y:S01]  /*c970*/  LEA.HI.X.SX32 R11, R11, R62, 0x1, P4 ;  /* 0x0000003e0b0b7211 */ /* 0x000fe200020f0eff */
[----:B------:R1:W-:Y:S01]  /*c980*/  @P2 STG.E.U16 desc[UR6][R2.64], R23 ;  /* 0x0000001702002986 */ /* 0x0003e2000c101506 */
[----:B0-----:R-:W-:-:S03]  /*c990*/  LEA R4, P4, R12, R61, 0x1 ;  /* 0x0000003d0c047211 */ /* 0x001fc600078808ff */
[----:B------:R1:W-:Y:S01]  /*c9a0*/  @P3 STG.E.U16 desc[UR6][R8.64], R27 ;  /* 0x0000001b08003986 */ /* 0x0003e2000c101506 */
[----:B------:R-:W-:-:S03]  /*c9b0*/  LEA.HI.X.SX32 R5, R12, R62, 0x1, P4 ;  /* 0x0000003e0c057211 */ /* 0x000fc600020f0eff */
[----:B------:R1:W-:Y:S01]  /*c9c0*/  @P0 STG.E.U16 desc[UR6][R10.64], R31 ;  /* 0x0000001f0a000986 */ /* 0x0003e2000c101506 */
[----:B------:R-:W-:Y:S05]  /*c9d0*/  @!P1 EXIT ;  /* 0x000000000000994d */ /* 0x000fea0003800000 */
[----:B-1----:R-:W-:-:S05]  /*c9e0*/  PRMT R2, R35, 0x7632, R2 ;  /* 0x0000763223027816 */ /* 0x002fca0000000002 */
[----:B------:R-:W-:Y:S01]  /*c9f0*/  STG.E.U16 desc[UR6][R4.64], R2 ;  /* 0x0000000204007986 */ /* 0x000fe2000c101506 */
[----:B------:R-:W-:Y:S05]  /*ca00*/  EXIT ;  /* 0x000000000000794d */ /* 0x000fea0003800000 */
.L_x_3:
[----:B------:R-:W-:-:S00]  /*ca10*/  BRA `(.L_x_3) ;  /* 0xfffffffc00fc7947 */ /* 0x000fc0000383ffff */
[----:B------:R-:W-:-:S00]  /*ca20*/  NOP ;  /* 0x0000000000007918 */ /* 0x000fc00000000000 */
        /* <DEDUP_REMOVED lines=13> */
.L_x_4:


//--------------------- .nv.shared.matmul_kernel  --------------------------
	.section	.nv.shared.matmul_kernel,"aw",@nobits
	.sectionflags	@""
	.align	16
	.zero		1024


//--------------------- .nv.shared.reserved.0     --------------------------
	.section	.nv.shared.reserved.0,"aw",@nobits
	.weak		__nv_reservedSMEM_offset_0_alias
	.size		__nv_reservedSMEM_offset_0_alias, 0, 0
	.other		__nv_reservedSMEM_offset_0_alias,@"STO_CUDA_RESERVED_SHARED STV_DEFAULT"
__nv_reservedSMEM_offset_0_alias:
	.zero		0


//--------------------- .nv.constant0.matmul_kernel --------------------------
	.section	.nv.constant0.matmul_kernel,"a",@progbits
	.sectionflags	@""
	.align	4
.nv.constant0.matmul_kernel:
	.zero		608


//--------------------- SYMBOLS --------------------------

	.type		.nv.reservedSmem.offset0,@object
	.size		.nv.reservedSmem.offset0,0x4
